//
// Generated by NVIDIA NVVM Compiler
//
// Compiler Build ID: CL-36424714
// Cuda compilation tools, release 13.0, V13.0.88
// Based on NVVM 20.0.0
//

.version 9.0
.target sm_100
.address_size 64

	// .globl	_Z27calculateRangeWeightsKernelPK16RangeBipartitionS1_PKiPdS3_S3_S3_iii
.extern .func  (.param .b64 func_retval0) malloc
(
	.param .b64 malloc_param_0
)
;
.extern .func free
(
	.param .b64 free_param_0
)
;

.visible .entry _Z27calculateRangeWeightsKernelPK16RangeBipartitionS1_PKiPdS3_S3_S3_iii(
	.param .u64 .ptr .align 1 _Z27calculateRangeWeightsKernelPK16RangeBipartitionS1_PKiPdS3_S3_S3_iii_param_0,
	.param .u64 .ptr .align 1 _Z27calculateRangeWeightsKernelPK16RangeBipartitionS1_PKiPdS3_S3_S3_iii_param_1,
	.param .u64 .ptr .align 1 _Z27calculateRangeWeightsKernelPK16RangeBipartitionS1_PKiPdS3_S3_S3_iii_param_2,
	.param .u64 .ptr .align 1 _Z27calculateRangeWeightsKernelPK16RangeBipartitionS1_PKiPdS3_S3_S3_iii_param_3,
	.param .u64 .ptr .align 1 _Z27calculateRangeWeightsKernelPK16RangeBipartitionS1_PKiPdS3_S3_S3_iii_param_4,
	.param .u64 .ptr .align 1 _Z27calculateRangeWeightsKernelPK16RangeBipartitionS1_PKiPdS3_S3_S3_iii_param_5,
	.param .u64 .ptr .align 1 _Z27calculateRangeWeightsKernelPK16RangeBipartitionS1_PKiPdS3_S3_S3_iii_param_6,
	.param .u32 _Z27calculateRangeWeightsKernelPK16RangeBipartitionS1_PKiPdS3_S3_S3_iii_param_7,
	.param .u32 _Z27calculateRangeWeightsKernelPK16RangeBipartitionS1_PKiPdS3_S3_S3_iii_param_8,
	.param .u32 _Z27calculateRangeWeightsKernelPK16RangeBipartitionS1_PKiPdS3_S3_S3_iii_param_9
)
{
	.reg .pred 	%p<249>;
	.reg .b16 	%rs<65>;
	.reg .b32 	%r<934>;
	.reg .b64 	%rd<222>;
	.reg .b64 	%fd<20>;

	ld.param.u64 	%rd52, [_Z27calculateRangeWeightsKernelPK16RangeBipartitionS1_PKiPdS3_S3_S3_iii_param_0];
	ld.param.u64 	%rd53, [_Z27calculateRangeWeightsKernelPK16RangeBipartitionS1_PKiPdS3_S3_S3_iii_param_1];
	ld.param.u64 	%rd54, [_Z27calculateRangeWeightsKernelPK16RangeBipartitionS1_PKiPdS3_S3_S3_iii_param_2];
	ld.param.u64 	%rd55, [_Z27calculateRangeWeightsKernelPK16RangeBipartitionS1_PKiPdS3_S3_S3_iii_param_3];
	ld.param.u64 	%rd56, [_Z27calculateRangeWeightsKernelPK16RangeBipartitionS1_PKiPdS3_S3_S3_iii_param_4];
	ld.param.u64 	%rd57, [_Z27calculateRangeWeightsKernelPK16RangeBipartitionS1_PKiPdS3_S3_S3_iii_param_5];
	ld.param.u64 	%rd58, [_Z27calculateRangeWeightsKernelPK16RangeBipartitionS1_PKiPdS3_S3_S3_iii_param_6];
	ld.param.u32 	%r448, [_Z27calculateRangeWeightsKernelPK16RangeBipartitionS1_PKiPdS3_S3_S3_iii_param_7];
	ld.param.u32 	%r446, [_Z27calculateRangeWeightsKernelPK16RangeBipartitionS1_PKiPdS3_S3_S3_iii_param_8];
	ld.param.u32 	%r447, [_Z27calculateRangeWeightsKernelPK16RangeBipartitionS1_PKiPdS3_S3_S3_iii_param_9];
	cvta.to.global.u64 	%rd1, %rd56;
	cvta.to.global.u64 	%rd2, %rd58;
	cvta.to.global.u64 	%rd3, %rd57;
	mov.u32 	%r449, %ctaid.x;
	mov.u32 	%r450, %ntid.x;
	mov.u32 	%r451, %tid.x;
	mad.lo.s32 	%r1, %r449, %r450, %r451;
	setp.ge.s32 	%p2, %r1, %r448;
	@%p2 bra 	$L__BB0_360;
	cvta.to.global.u64 	%rd59, %rd52;
	mul.wide.s32 	%rd60, %r1, 12;
	add.s64 	%rd4, %rd59, %rd60;
	ld.global.u32 	%r2, [%rd4+4];
	ld.global.u32 	%r3, [%rd4+8];
	setp.lt.s32 	%p3, %r446, 1;
	mov.f64 	%fd19, 0d0000000000000000;
	@%p3 bra 	$L__BB0_359;
	ld.global.u32 	%r4, [%rd4];
	mul.wide.s32 	%rd5, %r447, 4;
	or.b32  	%r453, %r4, %r2;
	setp.gt.s32 	%p4, %r453, -1;
	setp.gt.s32 	%p5, %r3, %r2;
	and.pred  	%p1, %p4, %p5;
	mul.wide.u32 	%rd61, %r4, 4;
	add.s64 	%rd6, %rd3, %rd61;
	add.s64 	%rd7, %rd2, %rd61;
	sub.s32 	%r5, %r3, %r2;
	and.b32  	%r6, %r5, 3;
	and.b32  	%r7, %r5, 2147483644;
	neg.s32 	%r8, %r7;
	add.s64 	%rd8, %rd1, 8;
	cvta.to.global.u64 	%rd9, %rd53;
	cvta.to.global.u64 	%rd10, %rd54;
	mov.f64 	%fd19, 0d0000000000000000;
	mov.b32 	%r757, 0;
	not.pred 	%p6, %p1;
$L__BB0_3:
	{ // callseq 0, 0
	.param .b64 param0;
	st.param.b64 	[param0], %rd5;
	.param .b64 retval0;
	call.uni (retval0), 
	malloc, 
	(
	param0
	);
	ld.param.b64 	%rd62, [retval0];
	} // callseq 0
	{ // callseq 1, 0
	.param .b64 param0;
	st.param.b64 	[param0], %rd5;
	.param .b64 retval0;
	call.uni (retval0), 
	malloc, 
	(
	param0
	);
	ld.param.b64 	%rd63, [retval0];
	} // callseq 1
	{ // callseq 2, 0
	.param .b64 param0;
	st.param.b64 	[param0], %rd5;
	.param .b64 retval0;
	call.uni (retval0), 
	malloc, 
	(
	param0
	);
	ld.param.b64 	%rd64, [retval0];
	} // callseq 2
	{ // callseq 3, 0
	.param .b64 param0;
	st.param.b64 	[param0], %rd5;
	.param .b64 retval0;
	call.uni (retval0), 
	malloc, 
	(
	param0
	);
	ld.param.b64 	%rd65, [retval0];
	} // callseq 3
	mov.b32 	%r761, 0;
	@%p6 bra 	$L__BB0_13;
	ld.global.u32 	%r763, [%rd6];
	ld.global.u32 	%r762, [%rd7];
	setp.gt.s32 	%p7, %r3, %r762;
	mov.b32 	%r761, 0;
	@%p7 bra 	$L__BB0_15;
	setp.lt.s32 	%p8, %r5, 1;
	mov.u32 	%r761, %r5;
	@%p8 bra 	$L__BB0_13;
	sub.s32 	%r457, %r2, %r3;
	setp.gt.u32 	%p9, %r457, -4;
	add.s32 	%r12, %r763, %r2;
	mov.b32 	%r760, 0;
	@%p9 bra 	$L__BB0_9;
	add.s64 	%rd221, %rd62, 8;
	mov.u32 	%r758, %r12;
	mov.u32 	%r759, %r8;
$L__BB0_8:
	mul.wide.s32 	%rd66, %r758, 4;
	add.s64 	%rd67, %rd8, %rd66;
	ld.global.u32 	%r458, [%rd67+-8];
	st.u32 	[%rd221+-8], %r458;
	ld.global.u32 	%r459, [%rd67+-4];
	st.u32 	[%rd221+-4], %r459;
	ld.global.u32 	%r460, [%rd67];
	st.u32 	[%rd221], %r460;
	ld.global.u32 	%r461, [%rd67+4];
	st.u32 	[%rd221+4], %r461;
	add.s32 	%r759, %r759, 4;
	add.s32 	%r758, %r758, 4;
	add.s64 	%rd221, %rd221, 16;
	setp.ne.s32 	%p10, %r759, 0;
	mov.u32 	%r760, %r7;
	@%p10 bra 	$L__BB0_8;
$L__BB0_9:
	setp.eq.s32 	%p11, %r6, 0;
	mov.u32 	%r761, %r5;
	@%p11 bra 	$L__BB0_13;
	setp.eq.s32 	%p12, %r6, 1;
	add.s32 	%r462, %r12, %r760;
	mul.wide.s32 	%rd68, %r462, 4;
	add.s64 	%rd18, %rd1, %rd68;
	ld.global.u32 	%r463, [%rd18];
	mul.wide.u32 	%rd69, %r760, 4;
	add.s64 	%rd19, %rd62, %rd69;
	st.u32 	[%rd19], %r463;
	mov.u32 	%r761, %r5;
	@%p12 bra 	$L__BB0_13;
	setp.eq.s32 	%p13, %r6, 2;
	ld.global.u32 	%r464, [%rd18+4];
	st.u32 	[%rd19+4], %r464;
	mov.u32 	%r761, %r5;
	@%p13 bra 	$L__BB0_13;
	ld.global.u32 	%r465, [%rd18+8];
	st.u32 	[%rd19+8], %r465;
	mov.u32 	%r761, %r5;
$L__BB0_13:
	setp.lt.s32 	%p14, %r4, 0;
	mov.b32 	%r767, 0;
	@%p14 bra 	$L__BB0_30;
	ld.global.u32 	%r763, [%rd6];
	ld.global.u32 	%r762, [%rd7];
$L__BB0_15:
	mov.b32 	%r767, 0;
	min.s32 	%r468, %r2, %r762;
	setp.lt.s32 	%p15, %r468, 1;
	@%p15 bra 	$L__BB0_23;
	min.u32 	%r25, %r2, %r762;
	and.b32  	%r26, %r25, 3;
	setp.lt.u32 	%p16, %r25, 4;
	mov.b32 	%r765, 0;
	@%p16 bra 	$L__BB0_19;
	and.b32  	%r765, %r25, 2147483644;
	mov.b32 	%r771, 0;
$L__BB0_18:
	add.s32 	%r472, %r771, %r763;
	mul.wide.s32 	%rd70, %r472, 4;
	add.s64 	%rd71, %rd1, %rd70;
	ld.global.u32 	%r473, [%rd71];
	mul.wide.u32 	%rd72, %r771, 4;
	add.s64 	%rd73, %rd63, %rd72;
	st.u32 	[%rd73], %r473;
	ld.global.u32 	%r474, [%rd71+4];
	st.u32 	[%rd73+4], %r474;
	ld.global.u32 	%r475, [%rd71+8];
	st.u32 	[%rd73+8], %r475;
	ld.global.u32 	%r476, [%rd71+12];
	add.s32 	%r771, %r771, 4;
	st.u32 	[%rd73+12], %r476;
	setp.eq.s32 	%p17, %r771, %r765;
	@%p17 bra 	$L__BB0_19;
	bra.uni 	$L__BB0_18;
$L__BB0_19:
	setp.eq.s32 	%p18, %r26, 0;
	mov.u32 	%r767, %r765;
	@%p18 bra 	$L__BB0_23;
	add.s32 	%r477, %r765, %r763;
	mul.wide.s32 	%rd74, %r477, 4;
	add.s64 	%rd20, %rd1, %rd74;
	ld.global.u32 	%r478, [%rd20];
	add.s32 	%r767, %r765, 1;
	mul.wide.u32 	%rd75, %r765, 4;
	add.s64 	%rd21, %rd63, %rd75;
	st.u32 	[%rd21], %r478;
	setp.eq.s32 	%p19, %r26, 1;
	@%p19 bra 	$L__BB0_23;
	ld.global.u32 	%r479, [%rd20+4];
	add.s32 	%r767, %r765, 2;
	st.u32 	[%rd21+4], %r479;
	setp.eq.s32 	%p20, %r26, 2;
	@%p20 bra 	$L__BB0_23;
	ld.global.u32 	%r480, [%rd20+8];
	add.s32 	%r767, %r765, 3;
	st.u32 	[%rd21+8], %r480;
$L__BB0_23:
	setp.ge.s32 	%p21, %r3, %r762;
	@%p21 bra 	$L__BB0_30;
	sub.s32 	%r482, %r762, %r3;
	and.b32  	%r34, %r482, 3;
	setp.eq.s32 	%p22, %r34, 0;
	mov.u32 	%r768, %r3;
	mov.u32 	%r769, %r767;
	@%p22 bra 	$L__BB0_28;
	add.s32 	%r768, %r3, 1;
	add.s32 	%r483, %r3, %r763;
	mul.wide.s32 	%rd76, %r483, 4;
	add.s64 	%rd22, %rd1, %rd76;
	ld.global.u32 	%r484, [%rd22];
	add.s32 	%r769, %r767, 1;
	mul.wide.u32 	%rd77, %r767, 4;
	add.s64 	%rd23, %rd63, %rd77;
	st.u32 	[%rd23], %r484;
	setp.eq.s32 	%p23, %r34, 1;
	@%p23 bra 	$L__BB0_28;
	add.s32 	%r768, %r3, 2;
	ld.global.u32 	%r485, [%rd22+4];
	add.s32 	%r769, %r767, 2;
	st.u32 	[%rd23+4], %r485;
	setp.eq.s32 	%p24, %r34, 2;
	@%p24 bra 	$L__BB0_28;
	add.s32 	%r768, %r3, 3;
	ld.global.u32 	%r486, [%rd22+8];
	add.s32 	%r769, %r767, 3;
	st.u32 	[%rd23+8], %r486;
$L__BB0_28:
	sub.s32 	%r487, %r3, %r762;
	setp.gt.u32 	%p25, %r487, -4;
	mov.u32 	%r767, %r769;
	@%p25 bra 	$L__BB0_30;
$L__BB0_29:
	add.s32 	%r488, %r768, %r763;
	mul.wide.s32 	%rd78, %r488, 4;
	add.s64 	%rd79, %rd1, %rd78;
	ld.global.u32 	%r489, [%rd79];
	mul.wide.u32 	%rd80, %r769, 4;
	add.s64 	%rd81, %rd63, %rd80;
	st.u32 	[%rd81], %r489;
	ld.global.u32 	%r490, [%rd79+4];
	st.u32 	[%rd81+4], %r490;
	ld.global.u32 	%r491, [%rd79+8];
	st.u32 	[%rd81+8], %r491;
	ld.global.u32 	%r492, [%rd79+12];
	add.s32 	%r769, %r769, 4;
	st.u32 	[%rd81+12], %r492;
	add.s32 	%r768, %r768, 4;
	setp.ne.s32 	%p26, %r768, %r762;
	mov.u32 	%r767, %r769;
	@%p26 bra 	$L__BB0_29;
$L__BB0_30:
	mul.wide.u32 	%rd82, %r757, 12;
	add.s64 	%rd24, %rd9, %rd82;
	ld.global.u32 	%r52, [%rd24];
	setp.lt.s32 	%p27, %r52, 0;
	mov.b32 	%r780, 0;
	@%p27 bra 	$L__BB0_48;
	ld.global.u32 	%r53, [%rd24+4];
	setp.lt.s32 	%p28, %r53, 0;
	@%p28 bra 	$L__BB0_48;
	ld.global.u32 	%r54, [%rd24+8];
	setp.le.s32 	%p29, %r54, %r53;
	@%p29 bra 	$L__BB0_48;
	mul.wide.u32 	%rd83, %r52, 4;
	add.s64 	%rd84, %rd3, %rd83;
	ld.global.u32 	%r55, [%rd84];
	add.s64 	%rd85, %rd2, %rd83;
	ld.global.u32 	%r497, [%rd85];
	setp.gt.s32 	%p30, %r54, %r497;
	@%p30 bra 	$L__BB0_48;
	sub.s32 	%r780, %r54, %r53;
	setp.lt.s32 	%p31, %r780, 1;
	@%p31 bra 	$L__BB0_48;
	and.b32  	%r57, %r780, 15;
	sub.s32 	%r499, %r53, %r54;
	setp.gt.u32 	%p32, %r499, -16;
	mov.b32 	%r778, 0;
	@%p32 bra 	$L__BB0_38;
	and.b32  	%r778, %r780, 2147483632;
	mov.b32 	%r776, 0;
$L__BB0_37:
	.pragma "nounroll";
	ld.global.u32 	%r501, [%rd24+4];
	add.s32 	%r502, %r776, %r55;
	add.s32 	%r503, %r502, %r501;
	mul.wide.s32 	%rd86, %r503, 4;
	add.s64 	%rd87, %rd1, %rd86;
	ld.global.u32 	%r504, [%rd87];
	mul.wide.u32 	%rd88, %r776, 4;
	add.s64 	%rd89, %rd64, %rd88;
	st.u32 	[%rd89], %r504;
	ld.global.u32 	%r505, [%rd24+4];
	add.s32 	%r506, %r502, %r505;
	add.s32 	%r507, %r506, 1;
	mul.wide.s32 	%rd90, %r507, 4;
	add.s64 	%rd91, %rd1, %rd90;
	ld.global.u32 	%r508, [%rd91];
	st.u32 	[%rd89+4], %r508;
	ld.global.u32 	%r509, [%rd24+4];
	add.s32 	%r510, %r502, %r509;
	add.s32 	%r511, %r510, 2;
	mul.wide.s32 	%rd92, %r511, 4;
	add.s64 	%rd93, %rd1, %rd92;
	ld.global.u32 	%r512, [%rd93];
	st.u32 	[%rd89+8], %r512;
	ld.global.u32 	%r513, [%rd24+4];
	add.s32 	%r514, %r502, %r513;
	add.s32 	%r515, %r514, 3;
	mul.wide.s32 	%rd94, %r515, 4;
	add.s64 	%rd95, %rd1, %rd94;
	ld.global.u32 	%r516, [%rd95];
	st.u32 	[%rd89+12], %r516;
	ld.global.u32 	%r517, [%rd24+4];
	add.s32 	%r518, %r502, %r517;
	add.s32 	%r519, %r518, 4;
	mul.wide.s32 	%rd96, %r519, 4;
	add.s64 	%rd97, %rd1, %rd96;
	ld.global.u32 	%r520, [%rd97];
	st.u32 	[%rd89+16], %r520;
	ld.global.u32 	%r521, [%rd24+4];
	add.s32 	%r522, %r502, %r521;
	add.s32 	%r523, %r522, 5;
	mul.wide.s32 	%rd98, %r523, 4;
	add.s64 	%rd99, %rd1, %rd98;
	ld.global.u32 	%r524, [%rd99];
	st.u32 	[%rd89+20], %r524;
	ld.global.u32 	%r525, [%rd24+4];
	add.s32 	%r526, %r502, %r525;
	add.s32 	%r527, %r526, 6;
	mul.wide.s32 	%rd100, %r527, 4;
	add.s64 	%rd101, %rd1, %rd100;
	ld.global.u32 	%r528, [%rd101];
	st.u32 	[%rd89+24], %r528;
	ld.global.u32 	%r529, [%rd24+4];
	add.s32 	%r530, %r502, %r529;
	add.s32 	%r531, %r530, 7;
	mul.wide.s32 	%rd102, %r531, 4;
	add.s64 	%rd103, %rd1, %rd102;
	ld.global.u32 	%r532, [%rd103];
	st.u32 	[%rd89+28], %r532;
	ld.global.u32 	%r533, [%rd24+4];
	add.s32 	%r534, %r502, %r533;
	add.s32 	%r535, %r534, 8;
	mul.wide.s32 	%rd104, %r535, 4;
	add.s64 	%rd105, %rd1, %rd104;
	ld.global.u32 	%r536, [%rd105];
	st.u32 	[%rd89+32], %r536;
	ld.global.u32 	%r537, [%rd24+4];
	add.s32 	%r538, %r502, %r537;
	add.s32 	%r539, %r538, 9;
	mul.wide.s32 	%rd106, %r539, 4;
	add.s64 	%rd107, %rd1, %rd106;
	ld.global.u32 	%r540, [%rd107];
	st.u32 	[%rd89+36], %r540;
	ld.global.u32 	%r541, [%rd24+4];
	add.s32 	%r542, %r502, %r541;
	add.s32 	%r543, %r542, 10;
	mul.wide.s32 	%rd108, %r543, 4;
	add.s64 	%rd109, %rd1, %rd108;
	ld.global.u32 	%r544, [%rd109];
	st.u32 	[%rd89+40], %r544;
	ld.global.u32 	%r545, [%rd24+4];
	add.s32 	%r546, %r502, %r545;
	add.s32 	%r547, %r546, 11;
	mul.wide.s32 	%rd110, %r547, 4;
	add.s64 	%rd111, %rd1, %rd110;
	ld.global.u32 	%r548, [%rd111];
	st.u32 	[%rd89+44], %r548;
	ld.global.u32 	%r549, [%rd24+4];
	add.s32 	%r550, %r502, %r549;
	add.s32 	%r551, %r550, 12;
	mul.wide.s32 	%rd112, %r551, 4;
	add.s64 	%rd113, %rd1, %rd112;
	ld.global.u32 	%r552, [%rd113];
	st.u32 	[%rd89+48], %r552;
	ld.global.u32 	%r553, [%rd24+4];
	add.s32 	%r554, %r502, %r553;
	add.s32 	%r555, %r554, 13;
	mul.wide.s32 	%rd114, %r555, 4;
	add.s64 	%rd115, %rd1, %rd114;
	ld.global.u32 	%r556, [%rd115];
	st.u32 	[%rd89+52], %r556;
	ld.global.u32 	%r557, [%rd24+4];
	add.s32 	%r558, %r502, %r557;
	add.s32 	%r559, %r558, 14;
	mul.wide.s32 	%rd116, %r559, 4;
	add.s64 	%rd117, %rd1, %rd116;
	ld.global.u32 	%r560, [%rd117];
	st.u32 	[%rd89+56], %r560;
	ld.global.u32 	%r561, [%rd24+4];
	add.s32 	%r562, %r502, %r561;
	add.s32 	%r563, %r562, 15;
	mul.wide.s32 	%rd118, %r563, 4;
	add.s64 	%rd119, %rd1, %rd118;
	ld.global.u32 	%r564, [%rd119];
	st.u32 	[%rd89+60], %r564;
	add.s32 	%r776, %r776, 16;
	setp.ne.s32 	%p33, %r776, %r778;
	@%p33 bra 	$L__BB0_37;
$L__BB0_38:
	setp.eq.s32 	%p34, %r57, 0;
	@%p34 bra 	$L__BB0_48;
	and.b32  	%r62, %r780, 7;
	setp.lt.u32 	%p35, %r57, 8;
	@%p35 bra 	$L__BB0_41;
	ld.global.u32 	%r565, [%rd24+4];
	add.s32 	%r566, %r778, %r55;
	add.s32 	%r567, %r566, %r565;
	mul.wide.s32 	%rd120, %r567, 4;
	add.s64 	%rd121, %rd1, %rd120;
	ld.global.u32 	%r568, [%rd121];
	mul.wide.u32 	%rd122, %r778, 4;
	add.s64 	%rd123, %rd64, %rd122;
	st.u32 	[%rd123], %r568;
	ld.global.u32 	%r569, [%rd24+4];
	add.s32 	%r570, %r566, %r569;
	add.s32 	%r571, %r570, 1;
	mul.wide.s32 	%rd124, %r571, 4;
	add.s64 	%rd125, %rd1, %rd124;
	ld.global.u32 	%r572, [%rd125];
	st.u32 	[%rd123+4], %r572;
	ld.global.u32 	%r573, [%rd24+4];
	add.s32 	%r574, %r566, %r573;
	add.s32 	%r575, %r574, 2;
	mul.wide.s32 	%rd126, %r575, 4;
	add.s64 	%rd127, %rd1, %rd126;
	ld.global.u32 	%r576, [%rd127];
	st.u32 	[%rd123+8], %r576;
	ld.global.u32 	%r577, [%rd24+4];
	add.s32 	%r578, %r566, %r577;
	add.s32 	%r579, %r578, 3;
	mul.wide.s32 	%rd128, %r579, 4;
	add.s64 	%rd129, %rd1, %rd128;
	ld.global.u32 	%r580, [%rd129];
	st.u32 	[%rd123+12], %r580;
	ld.global.u32 	%r581, [%rd24+4];
	add.s32 	%r582, %r566, %r581;
	add.s32 	%r583, %r582, 4;
	mul.wide.s32 	%rd130, %r583, 4;
	add.s64 	%rd131, %rd1, %rd130;
	ld.global.u32 	%r584, [%rd131];
	st.u32 	[%rd123+16], %r584;
	ld.global.u32 	%r585, [%rd24+4];
	add.s32 	%r586, %r566, %r585;
	add.s32 	%r587, %r586, 5;
	mul.wide.s32 	%rd132, %r587, 4;
	add.s64 	%rd133, %rd1, %rd132;
	ld.global.u32 	%r588, [%rd133];
	st.u32 	[%rd123+20], %r588;
	ld.global.u32 	%r589, [%rd24+4];
	add.s32 	%r590, %r566, %r589;
	add.s32 	%r591, %r590, 6;
	mul.wide.s32 	%rd134, %r591, 4;
	add.s64 	%rd135, %rd1, %rd134;
	ld.global.u32 	%r592, [%rd135];
	st.u32 	[%rd123+24], %r592;
	ld.global.u32 	%r593, [%rd24+4];
	add.s32 	%r594, %r566, %r593;
	add.s32 	%r595, %r594, 7;
	mul.wide.s32 	%rd136, %r595, 4;
	add.s64 	%rd137, %rd1, %rd136;
	ld.global.u32 	%r596, [%rd137];
	st.u32 	[%rd123+28], %r596;
	add.s32 	%r778, %r778, 8;
$L__BB0_41:
	setp.eq.s32 	%p36, %r62, 0;
	@%p36 bra 	$L__BB0_48;
	and.b32  	%r65, %r780, 3;
	setp.lt.u32 	%p37, %r62, 4;
	@%p37 bra 	$L__BB0_44;
	ld.global.u32 	%r597, [%rd24+4];
	add.s32 	%r598, %r778, %r55;
	add.s32 	%r599, %r598, %r597;
	mul.wide.s32 	%rd138, %r599, 4;
	add.s64 	%rd139, %rd1, %rd138;
	ld.global.u32 	%r600, [%rd139];
	mul.wide.u32 	%rd140, %r778, 4;
	add.s64 	%rd141, %rd64, %rd140;
	st.u32 	[%rd141], %r600;
	ld.global.u32 	%r601, [%rd24+4];
	add.s32 	%r602, %r598, %r601;
	add.s32 	%r603, %r602, 1;
	mul.wide.s32 	%rd142, %r603, 4;
	add.s64 	%rd143, %rd1, %rd142;
	ld.global.u32 	%r604, [%rd143];
	st.u32 	[%rd141+4], %r604;
	ld.global.u32 	%r605, [%rd24+4];
	add.s32 	%r606, %r598, %r605;
	add.s32 	%r607, %r606, 2;
	mul.wide.s32 	%rd144, %r607, 4;
	add.s64 	%rd145, %rd1, %rd144;
	ld.global.u32 	%r608, [%rd145];
	st.u32 	[%rd141+8], %r608;
	ld.global.u32 	%r609, [%rd24+4];
	add.s32 	%r610, %r598, %r609;
	add.s32 	%r611, %r610, 3;
	mul.wide.s32 	%rd146, %r611, 4;
	add.s64 	%rd147, %rd1, %rd146;
	ld.global.u32 	%r612, [%rd147];
	st.u32 	[%rd141+12], %r612;
	add.s32 	%r778, %r778, 4;
$L__BB0_44:
	setp.eq.s32 	%p38, %r65, 0;
	@%p38 bra 	$L__BB0_48;
	ld.global.u32 	%r613, [%rd24+4];
	add.s32 	%r68, %r778, %r55;
	add.s32 	%r614, %r68, %r613;
	mul.wide.s32 	%rd148, %r614, 4;
	add.s64 	%rd149, %rd1, %rd148;
	ld.global.u32 	%r615, [%rd149];
	mul.wide.u32 	%rd150, %r778, 4;
	add.s64 	%rd25, %rd64, %rd150;
	st.u32 	[%rd25], %r615;
	setp.eq.s32 	%p39, %r65, 1;
	@%p39 bra 	$L__BB0_48;
	ld.global.u32 	%r616, [%rd24+4];
	add.s32 	%r617, %r68, %r616;
	add.s32 	%r618, %r617, 1;
	mul.wide.s32 	%rd151, %r618, 4;
	add.s64 	%rd152, %rd1, %rd151;
	ld.global.u32 	%r619, [%rd152];
	st.u32 	[%rd25+4], %r619;
	setp.eq.s32 	%p40, %r65, 2;
	@%p40 bra 	$L__BB0_48;
	ld.global.u32 	%r620, [%rd24+4];
	add.s32 	%r621, %r68, %r620;
	add.s32 	%r622, %r621, 2;
	mul.wide.s32 	%rd153, %r622, 4;
	add.s64 	%rd154, %rd1, %rd153;
	ld.global.u32 	%r623, [%rd154];
	st.u32 	[%rd25+8], %r623;
$L__BB0_48:
	ld.global.u32 	%r70, [%rd24];
	setp.lt.s32 	%p41, %r70, 0;
	mov.b32 	%r795, 0;
	@%p41 bra 	$L__BB0_66;
	mul.wide.u32 	%rd155, %r70, 4;
	add.s64 	%rd156, %rd3, %rd155;
	ld.global.u32 	%r71, [%rd156];
	add.s64 	%rd157, %rd2, %rd155;
	ld.global.u32 	%r626, [%rd157];
	ld.global.u32 	%r627, [%rd24+4];
	min.s32 	%r628, %r627, %r626;
	setp.lt.s32 	%p42, %r628, 1;
	mov.b32 	%r795, 0;
	@%p42 bra 	$L__BB0_52;
	mov.b32 	%r781, 0;
$L__BB0_51:
	add.s32 	%r630, %r781, %r71;
	mul.wide.s32 	%rd158, %r630, 4;
	add.s64 	%rd159, %rd1, %rd158;
	ld.global.u32 	%r631, [%rd159];
	add.s32 	%r795, %r781, 1;
	mul.wide.u32 	%rd160, %r781, 4;
	add.s64 	%rd161, %rd65, %rd160;
	st.u32 	[%rd161], %r631;
	ld.global.u32 	%r632, [%rd24+4];
	min.s32 	%r633, %r632, %r626;
	setp.gt.s32 	%p43, %r633, %r795;
	mov.u32 	%r781, %r795;
	@%p43 bra 	$L__BB0_51;
$L__BB0_52:
	ld.global.u32 	%r787, [%rd24+8];
	setp.ge.s32 	%p44, %r787, %r626;
	@%p44 bra 	$L__BB0_66;
	sub.s32 	%r77, %r626, %r787;
	and.b32  	%r78, %r77, 15;
	sub.s32 	%r635, %r787, %r626;
	setp.gt.u32 	%p45, %r635, -16;
	@%p45 bra 	$L__BB0_56;
	and.b32  	%r79, %r77, -16;
	mov.b32 	%r785, 0;
$L__BB0_55:
	.pragma "nounroll";
	add.s32 	%r637, %r787, %r71;
	mul.wide.s32 	%rd162, %r637, 4;
	add.s64 	%rd163, %rd1, %rd162;
	ld.global.u32 	%r638, [%rd163];
	mul.wide.u32 	%rd164, %r795, 4;
	add.s64 	%rd165, %rd65, %rd164;
	st.u32 	[%rd165], %r638;
	ld.global.u32 	%r639, [%rd163+4];
	st.u32 	[%rd165+4], %r639;
	ld.global.u32 	%r640, [%rd163+8];
	st.u32 	[%rd165+8], %r640;
	ld.global.u32 	%r641, [%rd163+12];
	st.u32 	[%rd165+12], %r641;
	ld.global.u32 	%r642, [%rd163+16];
	st.u32 	[%rd165+16], %r642;
	ld.global.u32 	%r643, [%rd163+20];
	st.u32 	[%rd165+20], %r643;
	ld.global.u32 	%r644, [%rd163+24];
	st.u32 	[%rd165+24], %r644;
	ld.global.u32 	%r645, [%rd163+28];
	st.u32 	[%rd165+28], %r645;
	ld.global.u32 	%r646, [%rd163+32];
	st.u32 	[%rd165+32], %r646;
	ld.global.u32 	%r647, [%rd163+36];
	st.u32 	[%rd165+36], %r647;
	ld.global.u32 	%r648, [%rd163+40];
	st.u32 	[%rd165+40], %r648;
	ld.global.u32 	%r649, [%rd163+44];
	st.u32 	[%rd165+44], %r649;
	ld.global.u32 	%r650, [%rd163+48];
	st.u32 	[%rd165+48], %r650;
	ld.global.u32 	%r651, [%rd163+52];
	st.u32 	[%rd165+52], %r651;
	ld.global.u32 	%r652, [%rd163+56];
	st.u32 	[%rd165+56], %r652;
	ld.global.u32 	%r653, [%rd163+60];
	add.s32 	%r795, %r795, 16;
	st.u32 	[%rd165+60], %r653;
	add.s32 	%r787, %r787, 16;
	add.s32 	%r785, %r785, 16;
	setp.ne.s32 	%p46, %r785, %r79;
	@%p46 bra 	$L__BB0_55;
$L__BB0_56:
	setp.eq.s32 	%p47, %r78, 0;
	@%p47 bra 	$L__BB0_66;
	and.b32  	%r89, %r77, 7;
	setp.lt.u32 	%p48, %r78, 8;
	@%p48 bra 	$L__BB0_59;
	add.s32 	%r655, %r787, %r71;
	mul.wide.s32 	%rd166, %r655, 4;
	add.s64 	%rd167, %rd1, %rd166;
	ld.global.u32 	%r656, [%rd167];
	mul.wide.u32 	%rd168, %r795, 4;
	add.s64 	%rd169, %rd65, %rd168;
	st.u32 	[%rd169], %r656;
	ld.global.u32 	%r657, [%rd167+4];
	st.u32 	[%rd169+4], %r657;
	ld.global.u32 	%r658, [%rd167+8];
	st.u32 	[%rd169+8], %r658;
	ld.global.u32 	%r659, [%rd167+12];
	st.u32 	[%rd169+12], %r659;
	ld.global.u32 	%r660, [%rd167+16];
	st.u32 	[%rd169+16], %r660;
	ld.global.u32 	%r661, [%rd167+20];
	st.u32 	[%rd169+20], %r661;
	ld.global.u32 	%r662, [%rd167+24];
	st.u32 	[%rd169+24], %r662;
	ld.global.u32 	%r663, [%rd167+28];
	st.u32 	[%rd169+28], %r663;
	add.s32 	%r795, %r795, 8;
	add.s32 	%r787, %r787, 8;
$L__BB0_59:
	setp.eq.s32 	%p49, %r89, 0;
	@%p49 bra 	$L__BB0_66;
	and.b32  	%r95, %r77, 3;
	setp.lt.u32 	%p50, %r89, 4;
	mov.u32 	%r794, %r795;
	@%p50 bra 	$L__BB0_62;
	add.s32 	%r665, %r787, %r71;
	mul.wide.s32 	%rd170, %r665, 4;
	add.s64 	%rd171, %rd1, %rd170;
	ld.global.u32 	%r666, [%rd171];
	mul.wide.u32 	%rd172, %r795, 4;
	add.s64 	%rd173, %rd65, %rd172;
	st.u32 	[%rd173], %r666;
	ld.global.u32 	%r667, [%rd171+4];
	st.u32 	[%rd173+4], %r667;
	ld.global.u32 	%r668, [%rd171+8];
	st.u32 	[%rd173+8], %r668;
	ld.global.u32 	%r669, [%rd171+12];
	st.u32 	[%rd173+12], %r669;
	add.s32 	%r795, %r795, 4;
	add.s32 	%r787, %r787, 4;
	mov.u32 	%r794, %r795;
$L__BB0_62:
	setp.eq.s32 	%p51, %r95, 0;
	@%p51 bra 	$L__BB0_66;
	add.s32 	%r670, %r787, %r71;
	mul.wide.s32 	%rd174, %r670, 4;
	add.s64 	%rd26, %rd1, %rd174;
	ld.global.u32 	%r671, [%rd26];
	add.s32 	%r795, %r794, 1;
	mul.wide.u32 	%rd175, %r794, 4;
	add.s64 	%rd27, %rd65, %rd175;
	st.u32 	[%rd27], %r671;
	setp.eq.s32 	%p52, %r95, 1;
	@%p52 bra 	$L__BB0_66;
	ld.global.u32 	%r672, [%rd26+4];
	add.s32 	%r795, %r794, 2;
	st.u32 	[%rd27+4], %r672;
	setp.eq.s32 	%p53, %r95, 2;
	@%p53 bra 	$L__BB0_66;
	ld.global.u32 	%r673, [%rd26+8];
	add.s32 	%r795, %r794, 3;
	st.u32 	[%rd27+8], %r673;
$L__BB0_66:
	add.s32 	%r105, %r761, -1;
	setp.lt.s32 	%p54, %r761, 2;
	@%p54 bra 	$L__BB0_90;
	add.s32 	%r106, %r761, -2;
	mov.b32 	%r797, 0;
	mov.u32 	%r796, %r105;
$L__BB0_68:
	sub.s32 	%r675, %r797, %r761;
	setp.gt.s32 	%p55, %r675, -2;
	@%p55 bra 	$L__BB0_89;
	and.b32  	%r111, %r796, 3;
	sub.s32 	%r677, %r106, %r797;
	setp.lt.u32 	%p56, %r677, 3;
	mov.b32 	%r804, 0;
	@%p56 bra 	$L__BB0_80;
	and.b32  	%r804, %r796, -4;
	ld.u32 	%r798, [%rd62];
	mov.b32 	%r799, 0;
$L__BB0_71:
	mul.wide.u32 	%rd176, %r799, 4;
	add.s64 	%rd28, %rd62, %rd176;
	ld.u32 	%r800, [%rd28+4];
	setp.le.s32 	%p57, %r798, %r800;
	@%p57 bra 	$L__BB0_73;
	st.u32 	[%rd28], %r800;
	st.u32 	[%rd28+4], %r798;
	mov.u32 	%r800, %r798;
$L__BB0_73:
	ld.u32 	%r801, [%rd28+8];
	setp.le.s32 	%p58, %r800, %r801;
	@%p58 bra 	$L__BB0_75;
	st.u32 	[%rd28+4], %r801;
	st.u32 	[%rd28+8], %r800;
	mov.u32 	%r801, %r800;
$L__BB0_75:
	ld.u32 	%r802, [%rd28+12];
	setp.le.s32 	%p59, %r801, %r802;
	@%p59 bra 	$L__BB0_77;
	st.u32 	[%rd28+8], %r802;
	st.u32 	[%rd28+12], %r801;
	mov.u32 	%r802, %r801;
$L__BB0_77:
	add.s32 	%r799, %r799, 4;
	ld.u32 	%r798, [%rd28+16];
	setp.le.s32 	%p60, %r802, %r798;
	@%p60 bra 	$L__BB0_79;
	st.u32 	[%rd28+12], %r798;
	st.u32 	[%rd28+16], %r802;
	mov.u32 	%r798, %r802;
$L__BB0_79:
	setp.ne.s32 	%p61, %r799, %r804;
	@%p61 bra 	$L__BB0_71;
$L__BB0_80:
	setp.eq.s32 	%p62, %r111, 0;
	@%p62 bra 	$L__BB0_89;
	mul.wide.u32 	%rd177, %r804, 4;
	add.s64 	%rd29, %rd62, %rd177;
	ld.u32 	%r126, [%rd29];
	ld.u32 	%r805, [%rd29+4];
	setp.le.s32 	%p63, %r126, %r805;
	@%p63 bra 	$L__BB0_83;
	st.u32 	[%rd29], %r805;
	st.u32 	[%rd29+4], %r126;
	mov.u32 	%r805, %r126;
$L__BB0_83:
	setp.eq.s32 	%p64, %r111, 1;
	@%p64 bra 	$L__BB0_89;
	ld.u32 	%r806, [%rd29+8];
	setp.le.s32 	%p65, %r805, %r806;
	@%p65 bra 	$L__BB0_86;
	st.u32 	[%rd29+4], %r806;
	st.u32 	[%rd29+8], %r805;
	mov.u32 	%r806, %r805;
$L__BB0_86:
	setp.eq.s32 	%p66, %r111, 2;
	@%p66 bra 	$L__BB0_89;
	ld.u32 	%r131, [%rd29+12];
	setp.le.s32 	%p67, %r806, %r131;
	@%p67 bra 	$L__BB0_89;
	st.u32 	[%rd29+8], %r131;
	st.u32 	[%rd29+12], %r806;
$L__BB0_89:
	add.s32 	%r797, %r797, 1;
	add.s32 	%r796, %r796, -1;
	setp.eq.s32 	%p68, %r797, %r105;
	@%p68 bra 	$L__BB0_90;
	bra.uni 	$L__BB0_68;
$L__BB0_90:
	add.s32 	%r107, %r780, -1;
	setp.lt.s32 	%p69, %r780, 2;
	@%p69 bra 	$L__BB0_132;
	add.s32 	%r108, %r780, -2;
	cvt.u16.u32 	%rs1, %r780;
	mov.b32 	%r808, 0;
	mov.b16 	%rs57, 0;
	mov.u16 	%rs58, %rs57;
	mov.u32 	%r807, %r107;
$L__BB0_92:
	sub.s32 	%r680, %r808, %r780;
	setp.gt.s32 	%p70, %r680, -2;
	@%p70 bra 	$L__BB0_131;
	sub.s32 	%r682, %r108, %r808;
	setp.lt.u32 	%p71, %r682, 7;
	mov.b32 	%r823, 0;
	@%p71 bra 	$L__BB0_112;
	and.b32  	%r823, %r807, -8;
	ld.u32 	%r809, [%rd64];
	mov.b32 	%r810, 0;
$L__BB0_95:
	.pragma "nounroll";
	mul.wide.u32 	%rd178, %r810, 4;
	add.s64 	%rd30, %rd64, %rd178;
	ld.u32 	%r811, [%rd30+4];
	setp.le.s32 	%p72, %r809, %r811;
	@%p72 bra 	$L__BB0_97;
	st.u32 	[%rd30], %r811;
	st.u32 	[%rd30+4], %r809;
	mov.u32 	%r811, %r809;
$L__BB0_97:
	ld.u32 	%r812, [%rd30+8];
	setp.le.s32 	%p73, %r811, %r812;
	@%p73 bra 	$L__BB0_99;
	st.u32 	[%rd30+4], %r812;
	st.u32 	[%rd30+8], %r811;
	mov.u32 	%r812, %r811;
$L__BB0_99:
	ld.u32 	%r813, [%rd30+12];
	setp.le.s32 	%p74, %r812, %r813;
	@%p74 bra 	$L__BB0_101;
	st.u32 	[%rd30+8], %r813;
	st.u32 	[%rd30+12], %r812;
	mov.u32 	%r813, %r812;
$L__BB0_101:
	ld.u32 	%r814, [%rd30+16];
	setp.le.s32 	%p75, %r813, %r814;
	@%p75 bra 	$L__BB0_103;
	st.u32 	[%rd30+12], %r814;
	st.u32 	[%rd30+16], %r813;
	mov.u32 	%r814, %r813;
$L__BB0_103:
	ld.u32 	%r815, [%rd30+20];
	setp.le.s32 	%p76, %r814, %r815;
	@%p76 bra 	$L__BB0_105;
	st.u32 	[%rd30+16], %r815;
	st.u32 	[%rd30+20], %r814;
	mov.u32 	%r815, %r814;
$L__BB0_105:
	ld.u32 	%r816, [%rd30+24];
	setp.le.s32 	%p77, %r815, %r816;
	@%p77 bra 	$L__BB0_107;
	st.u32 	[%rd30+20], %r816;
	st.u32 	[%rd30+24], %r815;
	mov.u32 	%r816, %r815;
$L__BB0_107:
	ld.u32 	%r817, [%rd30+28];
	setp.le.s32 	%p78, %r816, %r817;
	@%p78 bra 	$L__BB0_109;
	st.u32 	[%rd30+24], %r817;
	st.u32 	[%rd30+28], %r816;
	mov.u32 	%r817, %r816;
$L__BB0_109:
	add.s32 	%r810, %r810, 8;
	ld.u32 	%r809, [%rd30+32];
	setp.le.s32 	%p79, %r817, %r809;
	@%p79 bra 	$L__BB0_111;
	st.u32 	[%rd30+28], %r809;
	st.u32 	[%rd30+32], %r817;
	mov.u32 	%r809, %r817;
$L__BB0_111:
	setp.ne.s32 	%p80, %r810, %r823;
	@%p80 bra 	$L__BB0_95;
$L__BB0_112:
	and.b32  	%r684, %r807, 7;
	setp.eq.s32 	%p81, %r684, 0;
	@%p81 bra 	$L__BB0_131;
	not.b16 	%rs31, %rs58;
	add.s16 	%rs32, %rs31, %rs1;
	cvt.u32.u16 	%r685, %rs32;
	and.b32  	%r158, %r685, 7;
	add.s32 	%r686, %r158, -1;
	setp.lt.u32 	%p82, %r686, 3;
	@%p82 bra 	$L__BB0_122;
	mul.wide.u32 	%rd179, %r823, 4;
	add.s64 	%rd31, %rd64, %rd179;
	ld.u32 	%r159, [%rd31];
	ld.u32 	%r820, [%rd31+4];
	setp.le.s32 	%p83, %r159, %r820;
	@%p83 bra 	$L__BB0_116;
	st.u32 	[%rd31], %r820;
	st.u32 	[%rd31+4], %r159;
	mov.u32 	%r820, %r159;
$L__BB0_116:
	ld.u32 	%r821, [%rd31+8];
	setp.le.s32 	%p84, %r820, %r821;
	@%p84 bra 	$L__BB0_118;
	st.u32 	[%rd31+4], %r821;
	st.u32 	[%rd31+8], %r820;
	mov.u32 	%r821, %r820;
$L__BB0_118:
	ld.u32 	%r822, [%rd31+12];
	setp.le.s32 	%p85, %r821, %r822;
	@%p85 bra 	$L__BB0_120;
	st.u32 	[%rd31+8], %r822;
	st.u32 	[%rd31+12], %r821;
	mov.u32 	%r822, %r821;
$L__BB0_120:
	add.s32 	%r823, %r823, 4;
	ld.u32 	%r167, [%rd31+16];
	setp.le.s32 	%p86, %r822, %r167;
	@%p86 bra 	$L__BB0_122;
	st.u32 	[%rd31+12], %r167;
	st.u32 	[%rd31+16], %r822;
$L__BB0_122:
	and.b32  	%r687, %r158, 3;
	setp.eq.s32 	%p87, %r687, 0;
	@%p87 bra 	$L__BB0_131;
	xor.b16  	%rs33, %rs57, 3;
	add.s16 	%rs5, %rs33, %rs1;
	and.b16  	%rs34, %rs5, 3;
	setp.eq.s16 	%p88, %rs34, 1;
	@%p88 bra 	$L__BB0_128;
	mul.wide.u32 	%rd180, %r823, 4;
	add.s64 	%rd32, %rd64, %rd180;
	ld.u32 	%r169, [%rd32];
	ld.u32 	%r824, [%rd32+4];
	setp.le.s32 	%p89, %r169, %r824;
	@%p89 bra 	$L__BB0_126;
	st.u32 	[%rd32], %r824;
	st.u32 	[%rd32+4], %r169;
	mov.u32 	%r824, %r169;
$L__BB0_126:
	add.s32 	%r823, %r823, 2;
	ld.u32 	%r173, [%rd32+8];
	setp.le.s32 	%p90, %r824, %r173;
	@%p90 bra 	$L__BB0_128;
	st.u32 	[%rd32+4], %r173;
	st.u32 	[%rd32+8], %r824;
$L__BB0_128:
	and.b16  	%rs35, %rs5, 1;
	setp.eq.b16 	%p91, %rs35, 1;
	not.pred 	%p92, %p91;
	@%p92 bra 	$L__BB0_131;
	mul.wide.u32 	%rd181, %r823, 4;
	add.s64 	%rd33, %rd64, %rd181;
	ld.u32 	%r175, [%rd33];
	ld.u32 	%r176, [%rd33+4];
	setp.le.s32 	%p93, %r175, %r176;
	@%p93 bra 	$L__BB0_131;
	st.u32 	[%rd33], %r176;
	st.u32 	[%rd33+4], %r175;
$L__BB0_131:
	add.s32 	%r808, %r808, 1;
	add.s32 	%r807, %r807, -1;
	setp.eq.s32 	%p94, %r808, %r107;
	add.s16 	%rs58, %rs58, 1;
	add.s16 	%rs57, %rs57, 1;
	@%p94 bra 	$L__BB0_132;
	bra.uni 	$L__BB0_92;
$L__BB0_132:
	mov.b32 	%r826, 0;
	min.s32 	%r689, %r761, %r780;
	setp.lt.s32 	%p95, %r689, 1;
	@%p95 bra 	$L__BB0_136;
	mov.b32 	%r827, 0;
	mov.u32 	%r826, %r827;
	mov.u32 	%r829, %r827;
$L__BB0_134:
	mul.wide.s32 	%rd182, %r829, 4;
	add.s64 	%rd183, %rd62, %rd182;
	ld.u32 	%r185, [%rd183];
	mul.wide.s32 	%rd184, %r827, 4;
	add.s64 	%rd185, %rd64, %rd184;
	ld.u32 	%r186, [%rd185];
	setp.ne.s32 	%p96, %r185, %r186;
	@%p96 bra 	$L__BB0_201;
	add.s32 	%r826, %r826, 1;
	add.s32 	%r829, %r829, 1;
	add.s32 	%r827, %r827, 1;
	bra.uni 	$L__BB0_202;
$L__BB0_136:
	add.s32 	%r180, %r767, -1;
	setp.lt.s32 	%p102, %r767, 2;
	@%p102 bra 	$L__BB0_160;
	add.s32 	%r181, %r767, -2;
	mov.b32 	%r834, 0;
	mov.u32 	%r833, %r180;
$L__BB0_138:
	sub.s32 	%r694, %r834, %r767;
	setp.gt.s32 	%p103, %r694, -2;
	@%p103 bra 	$L__BB0_159;
	and.b32  	%r199, %r833, 3;
	sub.s32 	%r696, %r181, %r834;
	setp.lt.u32 	%p104, %r696, 3;
	mov.b32 	%r841, 0;
	@%p104 bra 	$L__BB0_150;
	and.b32  	%r841, %r833, -4;
	ld.u32 	%r835, [%rd63];
	mov.b32 	%r836, 0;
$L__BB0_141:
	mul.wide.u32 	%rd186, %r836, 4;
	add.s64 	%rd34, %rd63, %rd186;
	ld.u32 	%r837, [%rd34+4];
	setp.le.s32 	%p105, %r835, %r837;
	@%p105 bra 	$L__BB0_143;
	st.u32 	[%rd34], %r837;
	st.u32 	[%rd34+4], %r835;
	mov.u32 	%r837, %r835;
$L__BB0_143:
	ld.u32 	%r838, [%rd34+8];
	setp.le.s32 	%p106, %r837, %r838;
	@%p106 bra 	$L__BB0_145;
	st.u32 	[%rd34+4], %r838;
	st.u32 	[%rd34+8], %r837;
	mov.u32 	%r838, %r837;
$L__BB0_145:
	ld.u32 	%r839, [%rd34+12];
	setp.le.s32 	%p107, %r838, %r839;
	@%p107 bra 	$L__BB0_147;
	st.u32 	[%rd34+8], %r839;
	st.u32 	[%rd34+12], %r838;
	mov.u32 	%r839, %r838;
$L__BB0_147:
	add.s32 	%r836, %r836, 4;
	ld.u32 	%r835, [%rd34+16];
	setp.le.s32 	%p108, %r839, %r835;
	@%p108 bra 	$L__BB0_149;
	st.u32 	[%rd34+12], %r835;
	st.u32 	[%rd34+16], %r839;
	mov.u32 	%r835, %r839;
$L__BB0_149:
	setp.ne.s32 	%p109, %r836, %r841;
	@%p109 bra 	$L__BB0_141;
$L__BB0_150:
	setp.eq.s32 	%p110, %r199, 0;
	@%p110 bra 	$L__BB0_159;
	mul.wide.u32 	%rd187, %r841, 4;
	add.s64 	%rd35, %rd63, %rd187;
	ld.u32 	%r214, [%rd35];
	ld.u32 	%r842, [%rd35+4];
	setp.le.s32 	%p111, %r214, %r842;
	@%p111 bra 	$L__BB0_153;
	st.u32 	[%rd35], %r842;
	st.u32 	[%rd35+4], %r214;
	mov.u32 	%r842, %r214;
$L__BB0_153:
	setp.eq.s32 	%p112, %r199, 1;
	@%p112 bra 	$L__BB0_159;
	ld.u32 	%r843, [%rd35+8];
	setp.le.s32 	%p113, %r842, %r843;
	@%p113 bra 	$L__BB0_156;
	st.u32 	[%rd35+4], %r843;
	st.u32 	[%rd35+8], %r842;
	mov.u32 	%r843, %r842;
$L__BB0_156:
	setp.eq.s32 	%p114, %r199, 2;
	@%p114 bra 	$L__BB0_159;
	ld.u32 	%r219, [%rd35+12];
	setp.le.s32 	%p115, %r843, %r219;
	@%p115 bra 	$L__BB0_159;
	st.u32 	[%rd35+8], %r219;
	st.u32 	[%rd35+12], %r843;
$L__BB0_159:
	add.s32 	%r834, %r834, 1;
	add.s32 	%r833, %r833, -1;
	setp.eq.s32 	%p116, %r834, %r180;
	@%p116 bra 	$L__BB0_160;
	bra.uni 	$L__BB0_138;
$L__BB0_160:
	add.s32 	%r195, %r795, -1;
	setp.lt.s32 	%p117, %r795, 2;
	@%p117 bra 	$L__BB0_204;
	add.s32 	%r196, %r795, -2;
	cvt.u16.u32 	%rs8, %r795;
	mov.b32 	%r845, 0;
	mov.b16 	%rs59, 0;
	mov.u16 	%rs60, %rs59;
	mov.u32 	%r844, %r195;
$L__BB0_162:
	sub.s32 	%r699, %r845, %r795;
	setp.gt.s32 	%p118, %r699, -2;
	@%p118 bra 	$L__BB0_203;
	sub.s32 	%r701, %r196, %r845;
	setp.lt.u32 	%p119, %r701, 7;
	mov.b32 	%r858, 0;
	@%p119 bra 	$L__BB0_182;
	and.b32  	%r858, %r844, -8;
	mov.b32 	%r846, 0;
$L__BB0_165:
	.pragma "nounroll";
	mul.wide.u32 	%rd188, %r846, 4;
	add.s64 	%rd36, %rd65, %rd188;
	ld.u32 	%r226, [%rd36];
	ld.u32 	%r847, [%rd36+4];
	setp.le.s32 	%p120, %r226, %r847;
	@%p120 bra 	$L__BB0_167;
	st.u32 	[%rd36], %r847;
	st.u32 	[%rd36+4], %r226;
	mov.u32 	%r847, %r226;
$L__BB0_167:
	ld.u32 	%r848, [%rd36+8];
	setp.le.s32 	%p121, %r847, %r848;
	@%p121 bra 	$L__BB0_169;
	st.u32 	[%rd36+4], %r848;
	st.u32 	[%rd36+8], %r847;
	mov.u32 	%r848, %r847;
$L__BB0_169:
	ld.u32 	%r849, [%rd36+12];
	setp.le.s32 	%p122, %r848, %r849;
	@%p122 bra 	$L__BB0_171;
	st.u32 	[%rd36+8], %r849;
	st.u32 	[%rd36+12], %r848;
	mov.u32 	%r849, %r848;
$L__BB0_171:
	ld.u32 	%r850, [%rd36+16];
	setp.le.s32 	%p123, %r849, %r850;
	@%p123 bra 	$L__BB0_173;
	st.u32 	[%rd36+12], %r850;
	st.u32 	[%rd36+16], %r849;
	mov.u32 	%r850, %r849;
$L__BB0_173:
	ld.u32 	%r851, [%rd36+20];
	setp.le.s32 	%p124, %r850, %r851;
	@%p124 bra 	$L__BB0_175;
	st.u32 	[%rd36+16], %r851;
	st.u32 	[%rd36+20], %r850;
	mov.u32 	%r851, %r850;
$L__BB0_175:
	ld.u32 	%r852, [%rd36+24];
	setp.le.s32 	%p125, %r851, %r852;
	@%p125 bra 	$L__BB0_177;
	st.u32 	[%rd36+20], %r852;
	st.u32 	[%rd36+24], %r851;
	mov.u32 	%r852, %r851;
$L__BB0_177:
	ld.u32 	%r853, [%rd36+28];
	setp.le.s32 	%p126, %r852, %r853;
	@%p126 bra 	$L__BB0_179;
	st.u32 	[%rd36+24], %r853;
	st.u32 	[%rd36+28], %r852;
	mov.u32 	%r853, %r852;
$L__BB0_179:
	add.s32 	%r846, %r846, 8;
	ld.u32 	%r242, [%rd36+32];
	setp.le.s32 	%p127, %r853, %r242;
	@%p127 bra 	$L__BB0_181;
	st.u32 	[%rd36+28], %r242;
	st.u32 	[%rd36+32], %r853;
$L__BB0_181:
	setp.ne.s32 	%p128, %r846, %r858;
	@%p128 bra 	$L__BB0_165;
$L__BB0_182:
	and.b32  	%r703, %r844, 7;
	setp.eq.s32 	%p129, %r703, 0;
	@%p129 bra 	$L__BB0_203;
	not.b16 	%rs38, %rs60;
	add.s16 	%rs39, %rs38, %rs8;
	cvt.u32.u16 	%r704, %rs39;
	and.b32  	%r244, %r704, 7;
	add.s32 	%r705, %r244, -1;
	setp.lt.u32 	%p130, %r705, 3;
	@%p130 bra 	$L__BB0_192;
	mul.wide.u32 	%rd189, %r858, 4;
	add.s64 	%rd37, %rd65, %rd189;
	ld.u32 	%r245, [%rd37];
	ld.u32 	%r855, [%rd37+4];
	setp.le.s32 	%p131, %r245, %r855;
	@%p131 bra 	$L__BB0_186;
	st.u32 	[%rd37], %r855;
	st.u32 	[%rd37+4], %r245;
	mov.u32 	%r855, %r245;
$L__BB0_186:
	ld.u32 	%r856, [%rd37+8];
	setp.le.s32 	%p132, %r855, %r856;
	@%p132 bra 	$L__BB0_188;
	st.u32 	[%rd37+4], %r856;
	st.u32 	[%rd37+8], %r855;
	mov.u32 	%r856, %r855;
$L__BB0_188:
	ld.u32 	%r857, [%rd37+12];
	setp.le.s32 	%p133, %r856, %r857;
	@%p133 bra 	$L__BB0_190;
	st.u32 	[%rd37+8], %r857;
	st.u32 	[%rd37+12], %r856;
	mov.u32 	%r857, %r856;
$L__BB0_190:
	add.s32 	%r858, %r858, 4;
	ld.u32 	%r253, [%rd37+16];
	setp.le.s32 	%p134, %r857, %r253;
	@%p134 bra 	$L__BB0_192;
	st.u32 	[%rd37+12], %r253;
	st.u32 	[%rd37+16], %r857;
$L__BB0_192:
	and.b32  	%r706, %r244, 3;
	setp.eq.s32 	%p135, %r706, 0;
	@%p135 bra 	$L__BB0_203;
	xor.b16  	%rs40, %rs59, 3;
	add.s16 	%rs12, %rs40, %rs8;
	and.b16  	%rs41, %rs12, 3;
	setp.eq.s16 	%p136, %rs41, 1;
	@%p136 bra 	$L__BB0_198;
	mul.wide.u32 	%rd190, %r858, 4;
	add.s64 	%rd38, %rd65, %rd190;
	ld.u32 	%r255, [%rd38];
	ld.u32 	%r859, [%rd38+4];
	setp.le.s32 	%p137, %r255, %r859;
	@%p137 bra 	$L__BB0_196;
	st.u32 	[%rd38], %r859;
	st.u32 	[%rd38+4], %r255;
	mov.u32 	%r859, %r255;
$L__BB0_196:
	add.s32 	%r858, %r858, 2;
	ld.u32 	%r259, [%rd38+8];
	setp.le.s32 	%p138, %r859, %r259;
	@%p138 bra 	$L__BB0_198;
	st.u32 	[%rd38+4], %r259;
	st.u32 	[%rd38+8], %r859;
$L__BB0_198:
	and.b16  	%rs42, %rs12, 1;
	setp.eq.b16 	%p139, %rs42, 1;
	not.pred 	%p140, %p139;
	@%p140 bra 	$L__BB0_203;
	mul.wide.u32 	%rd191, %r858, 4;
	add.s64 	%rd39, %rd65, %rd191;
	ld.u32 	%r261, [%rd39];
	ld.u32 	%r262, [%rd39+4];
	setp.le.s32 	%p141, %r261, %r262;
	@%p141 bra 	$L__BB0_203;
	st.u32 	[%rd39], %r262;
	st.u32 	[%rd39+4], %r261;
	bra.uni 	$L__BB0_203;
$L__BB0_201:
	setp.ge.s32 	%p97, %r185, %r186;
	setp.lt.s32 	%p98, %r185, %r186;
	selp.u32 	%r691, 1, 0, %p98;
	add.s32 	%r829, %r829, %r691;
	selp.u32 	%r692, 1, 0, %p97;
	add.s32 	%r827, %r827, %r692;
$L__BB0_202:
	setp.lt.s32 	%p99, %r829, %r761;
	setp.lt.s32 	%p100, %r827, %r780;
	and.pred  	%p101, %p99, %p100;
	@%p101 bra 	$L__BB0_134;
	bra.uni 	$L__BB0_136;
$L__BB0_203:
	add.s32 	%r845, %r845, 1;
	add.s32 	%r844, %r844, -1;
	setp.eq.s32 	%p142, %r845, %r195;
	add.s16 	%rs60, %rs60, 1;
	add.s16 	%rs59, %rs59, 1;
	@%p142 bra 	$L__BB0_204;
	bra.uni 	$L__BB0_162;
$L__BB0_204:
	min.s32 	%r708, %r767, %r795;
	setp.lt.s32 	%p143, %r708, 1;
	mov.b32 	%r862, 0;
	@%p143 bra 	$L__BB0_210;
	mov.b32 	%r861, 0;
	mov.u32 	%r862, %r861;
	mov.u32 	%r863, %r861;
$L__BB0_206:
	mul.wide.s32 	%rd192, %r863, 4;
	add.s64 	%rd193, %rd63, %rd192;
	ld.u32 	%r268, [%rd193];
	mul.wide.s32 	%rd194, %r861, 4;
	add.s64 	%rd195, %rd65, %rd194;
	ld.u32 	%r269, [%rd195];
	setp.ne.s32 	%p144, %r268, %r269;
	@%p144 bra 	$L__BB0_208;
	add.s32 	%r862, %r862, 1;
	add.s32 	%r863, %r863, 1;
	add.s32 	%r861, %r861, 1;
	bra.uni 	$L__BB0_209;
$L__BB0_208:
	setp.ge.s32 	%p145, %r268, %r269;
	setp.lt.s32 	%p146, %r268, %r269;
	selp.u32 	%r710, 1, 0, %p146;
	add.s32 	%r863, %r863, %r710;
	selp.u32 	%r711, 1, 0, %p145;
	add.s32 	%r861, %r861, %r711;
$L__BB0_209:
	setp.lt.s32 	%p147, %r863, %r767;
	setp.lt.s32 	%p148, %r861, %r795;
	and.pred  	%p149, %p147, %p148;
	@%p149 bra 	$L__BB0_206;
$L__BB0_210:
	add.s32 	%r279, %r862, %r826;
	setp.lt.s32 	%p150, %r279, 2;
	mov.f64 	%fd17, 0d0000000000000000;
	@%p150 bra 	$L__BB0_212;
	mul.lo.s32 	%r712, %r862, %r826;
	add.s32 	%r713, %r279, -2;
	mul.lo.s32 	%r714, %r712, %r713;
	cvt.rn.f64.s32 	%fd11, %r714;
	mul.f64 	%fd17, %fd11, 0d3FE0000000000000;
$L__BB0_212:
	@%p54 bra 	$L__BB0_236;
	add.s32 	%r280, %r761, -2;
	mov.b32 	%r869, 0;
	mov.u32 	%r868, %r105;
$L__BB0_214:
	sub.s32 	%r716, %r869, %r761;
	setp.gt.s32 	%p152, %r716, -2;
	@%p152 bra 	$L__BB0_235;
	and.b32  	%r284, %r868, 3;
	sub.s32 	%r718, %r280, %r869;
	setp.lt.u32 	%p153, %r718, 3;
	mov.b32 	%r874, 0;
	@%p153 bra 	$L__BB0_226;
	and.b32  	%r874, %r868, -4;
	mov.b32 	%r870, 0;
$L__BB0_217:
	mul.wide.u32 	%rd196, %r870, 4;
	add.s64 	%rd40, %rd62, %rd196;
	ld.u32 	%r287, [%rd40];
	ld.u32 	%r871, [%rd40+4];
	setp.le.s32 	%p154, %r287, %r871;
	@%p154 bra 	$L__BB0_219;
	st.u32 	[%rd40], %r871;
	st.u32 	[%rd40+4], %r287;
	mov.u32 	%r871, %r287;
$L__BB0_219:
	ld.u32 	%r872, [%rd40+8];
	setp.le.s32 	%p155, %r871, %r872;
	@%p155 bra 	$L__BB0_221;
	st.u32 	[%rd40+4], %r872;
	st.u32 	[%rd40+8], %r871;
	mov.u32 	%r872, %r871;
$L__BB0_221:
	ld.u32 	%r873, [%rd40+12];
	setp.le.s32 	%p156, %r872, %r873;
	@%p156 bra 	$L__BB0_223;
	st.u32 	[%rd40+8], %r873;
	st.u32 	[%rd40+12], %r872;
	mov.u32 	%r873, %r872;
$L__BB0_223:
	add.s32 	%r870, %r870, 4;
	ld.u32 	%r295, [%rd40+16];
	setp.le.s32 	%p157, %r873, %r295;
	@%p157 bra 	$L__BB0_225;
	st.u32 	[%rd40+12], %r295;
	st.u32 	[%rd40+16], %r873;
$L__BB0_225:
	setp.ne.s32 	%p158, %r870, %r874;
	@%p158 bra 	$L__BB0_217;
$L__BB0_226:
	setp.eq.s32 	%p159, %r284, 0;
	@%p159 bra 	$L__BB0_235;
	mul.wide.u32 	%rd197, %r874, 4;
	add.s64 	%rd41, %rd62, %rd197;
	ld.u32 	%r297, [%rd41];
	ld.u32 	%r875, [%rd41+4];
	setp.le.s32 	%p160, %r297, %r875;
	@%p160 bra 	$L__BB0_229;
	st.u32 	[%rd41], %r875;
	st.u32 	[%rd41+4], %r297;
	mov.u32 	%r875, %r297;
$L__BB0_229:
	setp.eq.s32 	%p161, %r284, 1;
	@%p161 bra 	$L__BB0_235;
	ld.u32 	%r876, [%rd41+8];
	setp.le.s32 	%p162, %r875, %r876;
	@%p162 bra 	$L__BB0_232;
	st.u32 	[%rd41+4], %r876;
	st.u32 	[%rd41+8], %r875;
	mov.u32 	%r876, %r875;
$L__BB0_232:
	setp.eq.s32 	%p163, %r284, 2;
	@%p163 bra 	$L__BB0_235;
	ld.u32 	%r302, [%rd41+12];
	setp.le.s32 	%p164, %r876, %r302;
	@%p164 bra 	$L__BB0_235;
	st.u32 	[%rd41+8], %r302;
	st.u32 	[%rd41+12], %r876;
$L__BB0_235:
	add.s32 	%r869, %r869, 1;
	add.s32 	%r868, %r868, -1;
	setp.eq.s32 	%p165, %r869, %r105;
	@%p165 bra 	$L__BB0_236;
	bra.uni 	$L__BB0_214;
$L__BB0_236:
	@%p117 bra 	$L__BB0_278;
	add.s32 	%r281, %r795, -2;
	cvt.u16.u32 	%rs15, %r795;
	mov.b32 	%r878, 0;
	mov.b16 	%rs61, 0;
	mov.u16 	%rs62, %rs61;
	mov.u32 	%r877, %r195;
$L__BB0_238:
	sub.s32 	%r721, %r878, %r795;
	setp.gt.s32 	%p167, %r721, -2;
	@%p167 bra 	$L__BB0_277;
	sub.s32 	%r723, %r281, %r878;
	setp.lt.u32 	%p168, %r723, 7;
	mov.b32 	%r891, 0;
	@%p168 bra 	$L__BB0_258;
	and.b32  	%r891, %r877, -8;
	mov.b32 	%r879, 0;
$L__BB0_241:
	.pragma "nounroll";
	mul.wide.u32 	%rd198, %r879, 4;
	add.s64 	%rd42, %rd65, %rd198;
	ld.u32 	%r309, [%rd42];
	ld.u32 	%r880, [%rd42+4];
	setp.le.s32 	%p169, %r309, %r880;
	@%p169 bra 	$L__BB0_243;
	st.u32 	[%rd42], %r880;
	st.u32 	[%rd42+4], %r309;
	mov.u32 	%r880, %r309;
$L__BB0_243:
	ld.u32 	%r881, [%rd42+8];
	setp.le.s32 	%p170, %r880, %r881;
	@%p170 bra 	$L__BB0_245;
	st.u32 	[%rd42+4], %r881;
	st.u32 	[%rd42+8], %r880;
	mov.u32 	%r881, %r880;
$L__BB0_245:
	ld.u32 	%r882, [%rd42+12];
	setp.le.s32 	%p171, %r881, %r882;
	@%p171 bra 	$L__BB0_247;
	st.u32 	[%rd42+8], %r882;
	st.u32 	[%rd42+12], %r881;
	mov.u32 	%r882, %r881;
$L__BB0_247:
	ld.u32 	%r883, [%rd42+16];
	setp.le.s32 	%p172, %r882, %r883;
	@%p172 bra 	$L__BB0_249;
	st.u32 	[%rd42+12], %r883;
	st.u32 	[%rd42+16], %r882;
	mov.u32 	%r883, %r882;
$L__BB0_249:
	ld.u32 	%r884, [%rd42+20];
	setp.le.s32 	%p173, %r883, %r884;
	@%p173 bra 	$L__BB0_251;
	st.u32 	[%rd42+16], %r884;
	st.u32 	[%rd42+20], %r883;
	mov.u32 	%r884, %r883;
$L__BB0_251:
	ld.u32 	%r885, [%rd42+24];
	setp.le.s32 	%p174, %r884, %r885;
	@%p174 bra 	$L__BB0_253;
	st.u32 	[%rd42+20], %r885;
	st.u32 	[%rd42+24], %r884;
	mov.u32 	%r885, %r884;
$L__BB0_253:
	ld.u32 	%r886, [%rd42+28];
	setp.le.s32 	%p175, %r885, %r886;
	@%p175 bra 	$L__BB0_255;
	st.u32 	[%rd42+24], %r886;
	st.u32 	[%rd42+28], %r885;
	mov.u32 	%r886, %r885;
$L__BB0_255:
	add.s32 	%r879, %r879, 8;
	ld.u32 	%r325, [%rd42+32];
	setp.le.s32 	%p176, %r886, %r325;
	@%p176 bra 	$L__BB0_257;
	st.u32 	[%rd42+28], %r325;
	st.u32 	[%rd42+32], %r886;
$L__BB0_257:
	setp.ne.s32 	%p177, %r879, %r891;
	@%p177 bra 	$L__BB0_241;
$L__BB0_258:
	and.b32  	%r725, %r877, 7;
	setp.eq.s32 	%p178, %r725, 0;
	@%p178 bra 	$L__BB0_277;
	not.b16 	%rs45, %rs62;
	add.s16 	%rs46, %rs45, %rs15;
	cvt.u32.u16 	%r726, %rs46;
	and.b32  	%r327, %r726, 7;
	add.s32 	%r727, %r327, -1;
	setp.lt.u32 	%p179, %r727, 3;
	@%p179 bra 	$L__BB0_268;
	mul.wide.u32 	%rd199, %r891, 4;
	add.s64 	%rd43, %rd65, %rd199;
	ld.u32 	%r328, [%rd43];
	ld.u32 	%r888, [%rd43+4];
	setp.le.s32 	%p180, %r328, %r888;
	@%p180 bra 	$L__BB0_262;
	st.u32 	[%rd43], %r888;
	st.u32 	[%rd43+4], %r328;
	mov.u32 	%r888, %r328;
$L__BB0_262:
	ld.u32 	%r889, [%rd43+8];
	setp.le.s32 	%p181, %r888, %r889;
	@%p181 bra 	$L__BB0_264;
	st.u32 	[%rd43+4], %r889;
	st.u32 	[%rd43+8], %r888;
	mov.u32 	%r889, %r888;
$L__BB0_264:
	ld.u32 	%r890, [%rd43+12];
	setp.le.s32 	%p182, %r889, %r890;
	@%p182 bra 	$L__BB0_266;
	st.u32 	[%rd43+8], %r890;
	st.u32 	[%rd43+12], %r889;
	mov.u32 	%r890, %r889;
$L__BB0_266:
	add.s32 	%r891, %r891, 4;
	ld.u32 	%r336, [%rd43+16];
	setp.le.s32 	%p183, %r890, %r336;
	@%p183 bra 	$L__BB0_268;
	st.u32 	[%rd43+12], %r336;
	st.u32 	[%rd43+16], %r890;
$L__BB0_268:
	and.b32  	%r728, %r327, 3;
	setp.eq.s32 	%p184, %r728, 0;
	@%p184 bra 	$L__BB0_277;
	xor.b16  	%rs47, %rs61, 3;
	add.s16 	%rs19, %rs47, %rs15;
	and.b16  	%rs48, %rs19, 3;
	setp.eq.s16 	%p185, %rs48, 1;
	@%p185 bra 	$L__BB0_274;
	mul.wide.u32 	%rd200, %r891, 4;
	add.s64 	%rd44, %rd65, %rd200;
	ld.u32 	%r338, [%rd44];
	ld.u32 	%r892, [%rd44+4];
	setp.le.s32 	%p186, %r338, %r892;
	@%p186 bra 	$L__BB0_272;
	st.u32 	[%rd44], %r892;
	st.u32 	[%rd44+4], %r338;
	mov.u32 	%r892, %r338;
$L__BB0_272:
	add.s32 	%r891, %r891, 2;
	ld.u32 	%r342, [%rd44+8];
	setp.le.s32 	%p187, %r892, %r342;
	@%p187 bra 	$L__BB0_274;
	st.u32 	[%rd44+4], %r342;
	st.u32 	[%rd44+8], %r892;
$L__BB0_274:
	and.b16  	%rs49, %rs19, 1;
	setp.eq.b16 	%p188, %rs49, 1;
	not.pred 	%p189, %p188;
	@%p189 bra 	$L__BB0_277;
	mul.wide.u32 	%rd201, %r891, 4;
	add.s64 	%rd45, %rd65, %rd201;
	ld.u32 	%r344, [%rd45];
	ld.u32 	%r345, [%rd45+4];
	setp.le.s32 	%p190, %r344, %r345;
	@%p190 bra 	$L__BB0_277;
	st.u32 	[%rd45], %r345;
	st.u32 	[%rd45+4], %r344;
$L__BB0_277:
	add.s32 	%r878, %r878, 1;
	add.s32 	%r877, %r877, -1;
	setp.eq.s32 	%p191, %r878, %r195;
	add.s16 	%rs62, %rs62, 1;
	add.s16 	%rs61, %rs61, 1;
	@%p191 bra 	$L__BB0_278;
	bra.uni 	$L__BB0_238;
$L__BB0_278:
	min.s32 	%r730, %r761, %r795;
	setp.lt.s32 	%p192, %r730, 1;
	mov.b32 	%r894, 0;
	@%p192 bra 	$L__BB0_282;
	mov.b32 	%r895, 0;
	mov.u32 	%r894, %r895;
	mov.u32 	%r897, %r895;
$L__BB0_280:
	mul.wide.s32 	%rd202, %r897, 4;
	add.s64 	%rd203, %rd62, %rd202;
	ld.u32 	%r353, [%rd203];
	mul.wide.s32 	%rd204, %r895, 4;
	add.s64 	%rd205, %rd65, %rd204;
	ld.u32 	%r354, [%rd205];
	setp.ne.s32 	%p193, %r353, %r354;
	@%p193 bra 	$L__BB0_347;
	add.s32 	%r894, %r894, 1;
	add.s32 	%r897, %r897, 1;
	add.s32 	%r895, %r895, 1;
	bra.uni 	$L__BB0_348;
$L__BB0_282:
	@%p102 bra 	$L__BB0_306;
	add.s32 	%r349, %r767, -2;
	mov.b32 	%r902, 0;
	mov.u32 	%r901, %r180;
$L__BB0_284:
	sub.s32 	%r735, %r902, %r767;
	setp.gt.s32 	%p200, %r735, -2;
	@%p200 bra 	$L__BB0_305;
	and.b32  	%r366, %r901, 3;
	sub.s32 	%r737, %r349, %r902;
	setp.lt.u32 	%p201, %r737, 3;
	mov.b32 	%r907, 0;
	@%p201 bra 	$L__BB0_296;
	and.b32  	%r907, %r901, -4;
	mov.b32 	%r903, 0;
$L__BB0_287:
	mul.wide.u32 	%rd206, %r903, 4;
	add.s64 	%rd46, %rd63, %rd206;
	ld.u32 	%r369, [%rd46];
	ld.u32 	%r904, [%rd46+4];
	setp.le.s32 	%p202, %r369, %r904;
	@%p202 bra 	$L__BB0_289;
	st.u32 	[%rd46], %r904;
	st.u32 	[%rd46+4], %r369;
	mov.u32 	%r904, %r369;
$L__BB0_289:
	ld.u32 	%r905, [%rd46+8];
	setp.le.s32 	%p203, %r904, %r905;
	@%p203 bra 	$L__BB0_291;
	st.u32 	[%rd46+4], %r905;
	st.u32 	[%rd46+8], %r904;
	mov.u32 	%r905, %r904;
$L__BB0_291:
	ld.u32 	%r906, [%rd46+12];
	setp.le.s32 	%p204, %r905, %r906;
	@%p204 bra 	$L__BB0_293;
	st.u32 	[%rd46+8], %r906;
	st.u32 	[%rd46+12], %r905;
	mov.u32 	%r906, %r905;
$L__BB0_293:
	add.s32 	%r903, %r903, 4;
	ld.u32 	%r377, [%rd46+16];
	setp.le.s32 	%p205, %r906, %r377;
	@%p205 bra 	$L__BB0_295;
	st.u32 	[%rd46+12], %r377;
	st.u32 	[%rd46+16], %r906;
$L__BB0_295:
	setp.ne.s32 	%p206, %r903, %r907;
	@%p206 bra 	$L__BB0_287;
$L__BB0_296:
	setp.eq.s32 	%p207, %r366, 0;
	@%p207 bra 	$L__BB0_305;
	mul.wide.u32 	%rd207, %r907, 4;
	add.s64 	%rd47, %rd63, %rd207;
	ld.u32 	%r379, [%rd47];
	ld.u32 	%r908, [%rd47+4];
	setp.le.s32 	%p208, %r379, %r908;
	@%p208 bra 	$L__BB0_299;
	st.u32 	[%rd47], %r908;
	st.u32 	[%rd47+4], %r379;
	mov.u32 	%r908, %r379;
$L__BB0_299:
	setp.eq.s32 	%p209, %r366, 1;
	@%p209 bra 	$L__BB0_305;
	ld.u32 	%r909, [%rd47+8];
	setp.le.s32 	%p210, %r908, %r909;
	@%p210 bra 	$L__BB0_302;
	st.u32 	[%rd47+4], %r909;
	st.u32 	[%rd47+8], %r908;
	mov.u32 	%r909, %r908;
$L__BB0_302:
	setp.eq.s32 	%p211, %r366, 2;
	@%p211 bra 	$L__BB0_305;
	ld.u32 	%r384, [%rd47+12];
	setp.le.s32 	%p212, %r909, %r384;
	@%p212 bra 	$L__BB0_305;
	st.u32 	[%rd47+8], %r384;
	st.u32 	[%rd47+12], %r909;
$L__BB0_305:
	add.s32 	%r902, %r902, 1;
	add.s32 	%r901, %r901, -1;
	setp.eq.s32 	%p213, %r902, %r180;
	@%p213 bra 	$L__BB0_306;
	bra.uni 	$L__BB0_284;
$L__BB0_306:
	setp.lt.s32 	%p214, %r780, 2;
	@%p214 bra 	$L__BB0_350;
	add.s32 	%r363, %r780, -2;
	cvt.u16.u32 	%rs22, %r780;
	mov.b32 	%r911, 0;
	mov.b16 	%rs63, 0;
	mov.u16 	%rs64, %rs63;
	mov.u32 	%r910, %r107;
$L__BB0_308:
	sub.s32 	%r740, %r911, %r780;
	setp.gt.s32 	%p215, %r740, -2;
	@%p215 bra 	$L__BB0_349;
	sub.s32 	%r742, %r363, %r911;
	setp.lt.u32 	%p216, %r742, 7;
	mov.b32 	%r924, 0;
	@%p216 bra 	$L__BB0_328;
	and.b32  	%r924, %r910, -8;
	mov.b32 	%r912, 0;
$L__BB0_311:
	.pragma "nounroll";
	mul.wide.u32 	%rd208, %r912, 4;
	add.s64 	%rd48, %rd64, %rd208;
	ld.u32 	%r391, [%rd48];
	ld.u32 	%r913, [%rd48+4];
	setp.le.s32 	%p217, %r391, %r913;
	@%p217 bra 	$L__BB0_313;
	st.u32 	[%rd48], %r913;
	st.u32 	[%rd48+4], %r391;
	mov.u32 	%r913, %r391;
$L__BB0_313:
	ld.u32 	%r914, [%rd48+8];
	setp.le.s32 	%p218, %r913, %r914;
	@%p218 bra 	$L__BB0_315;
	st.u32 	[%rd48+4], %r914;
	st.u32 	[%rd48+8], %r913;
	mov.u32 	%r914, %r913;
$L__BB0_315:
	ld.u32 	%r915, [%rd48+12];
	setp.le.s32 	%p219, %r914, %r915;
	@%p219 bra 	$L__BB0_317;
	st.u32 	[%rd48+8], %r915;
	st.u32 	[%rd48+12], %r914;
	mov.u32 	%r915, %r914;
$L__BB0_317:
	ld.u32 	%r916, [%rd48+16];
	setp.le.s32 	%p220, %r915, %r916;
	@%p220 bra 	$L__BB0_319;
	st.u32 	[%rd48+12], %r916;
	st.u32 	[%rd48+16], %r915;
	mov.u32 	%r916, %r915;
$L__BB0_319:
	ld.u32 	%r917, [%rd48+20];
	setp.le.s32 	%p221, %r916, %r917;
	@%p221 bra 	$L__BB0_321;
	st.u32 	[%rd48+16], %r917;
	st.u32 	[%rd48+20], %r916;
	mov.u32 	%r917, %r916;
$L__BB0_321:
	ld.u32 	%r918, [%rd48+24];
	setp.le.s32 	%p222, %r917, %r918;
	@%p222 bra 	$L__BB0_323;
	st.u32 	[%rd48+20], %r918;
	st.u32 	[%rd48+24], %r917;
	mov.u32 	%r918, %r917;
$L__BB0_323:
	ld.u32 	%r919, [%rd48+28];
	setp.le.s32 	%p223, %r918, %r919;
	@%p223 bra 	$L__BB0_325;
	st.u32 	[%rd48+24], %r919;
	st.u32 	[%rd48+28], %r918;
	mov.u32 	%r919, %r918;
$L__BB0_325:
	add.s32 	%r912, %r912, 8;
	ld.u32 	%r407, [%rd48+32];
	setp.le.s32 	%p224, %r919, %r407;
	@%p224 bra 	$L__BB0_327;
	st.u32 	[%rd48+28], %r407;
	st.u32 	[%rd48+32], %r919;
$L__BB0_327:
	setp.ne.s32 	%p225, %r912, %r924;
	@%p225 bra 	$L__BB0_311;
$L__BB0_328:
	and.b32  	%r744, %r910, 7;
	setp.eq.s32 	%p226, %r744, 0;
	@%p226 bra 	$L__BB0_349;
	not.b16 	%rs52, %rs64;
	add.s16 	%rs53, %rs52, %rs22;
	cvt.u32.u16 	%r745, %rs53;
	and.b32  	%r409, %r745, 7;
	add.s32 	%r746, %r409, -1;
	setp.lt.u32 	%p227, %r746, 3;
	@%p227 bra 	$L__BB0_338;
	mul.wide.u32 	%rd209, %r924, 4;
	add.s64 	%rd49, %rd64, %rd209;
	ld.u32 	%r410, [%rd49];
	ld.u32 	%r921, [%rd49+4];
	setp.le.s32 	%p228, %r410, %r921;
	@%p228 bra 	$L__BB0_332;
	st.u32 	[%rd49], %r921;
	st.u32 	[%rd49+4], %r410;
	mov.u32 	%r921, %r410;
$L__BB0_332:
	ld.u32 	%r922, [%rd49+8];
	setp.le.s32 	%p229, %r921, %r922;
	@%p229 bra 	$L__BB0_334;
	st.u32 	[%rd49+4], %r922;
	st.u32 	[%rd49+8], %r921;
	mov.u32 	%r922, %r921;
$L__BB0_334:
	ld.u32 	%r923, [%rd49+12];
	setp.le.s32 	%p230, %r922, %r923;
	@%p230 bra 	$L__BB0_336;
	st.u32 	[%rd49+8], %r923;
	st.u32 	[%rd49+12], %r922;
	mov.u32 	%r923, %r922;
$L__BB0_336:
	add.s32 	%r924, %r924, 4;
	ld.u32 	%r418, [%rd49+16];
	setp.le.s32 	%p231, %r923, %r418;
	@%p231 bra 	$L__BB0_338;
	st.u32 	[%rd49+12], %r418;
	st.u32 	[%rd49+16], %r923;
$L__BB0_338:
	and.b32  	%r747, %r409, 3;
	setp.eq.s32 	%p232, %r747, 0;
	@%p232 bra 	$L__BB0_349;
	xor.b16  	%rs54, %rs63, 3;
	add.s16 	%rs26, %rs54, %rs22;
	and.b16  	%rs55, %rs26, 3;
	setp.eq.s16 	%p233, %rs55, 1;
	@%p233 bra 	$L__BB0_344;
	mul.wide.u32 	%rd210, %r924, 4;
	add.s64 	%rd50, %rd64, %rd210;
	ld.u32 	%r420, [%rd50];
	ld.u32 	%r925, [%rd50+4];
	setp.le.s32 	%p234, %r420, %r925;
	@%p234 bra 	$L__BB0_342;
	st.u32 	[%rd50], %r925;
	st.u32 	[%rd50+4], %r420;
	mov.u32 	%r925, %r420;
$L__BB0_342:
	add.s32 	%r924, %r924, 2;
	ld.u32 	%r424, [%rd50+8];
	setp.le.s32 	%p235, %r925, %r424;
	@%p235 bra 	$L__BB0_344;
	st.u32 	[%rd50+4], %r424;
	st.u32 	[%rd50+8], %r925;
$L__BB0_344:
	and.b16  	%rs56, %rs26, 1;
	setp.eq.b16 	%p236, %rs56, 1;
	not.pred 	%p237, %p236;
	@%p237 bra 	$L__BB0_349;
	mul.wide.u32 	%rd211, %r924, 4;
	add.s64 	%rd51, %rd64, %rd211;
	ld.u32 	%r426, [%rd51];
	ld.u32 	%r427, [%rd51+4];
	setp.le.s32 	%p238, %r426, %r427;
	@%p238 bra 	$L__BB0_349;
	st.u32 	[%rd51], %r427;
	st.u32 	[%rd51+4], %r426;
	bra.uni 	$L__BB0_349;
$L__BB0_347:
	setp.ge.s32 	%p194, %r353, %r354;
	setp.lt.s32 	%p195, %r353, %r354;
	selp.u32 	%r732, 1, 0, %p195;
	add.s32 	%r897, %r897, %r732;
	selp.u32 	%r733, 1, 0, %p194;
	add.s32 	%r895, %r895, %r733;
$L__BB0_348:
	setp.lt.s32 	%p196, %r897, %r761;
	setp.lt.s32 	%p197, %r895, %r795;
	and.pred  	%p198, %p196, %p197;
	@%p198 bra 	$L__BB0_280;
	bra.uni 	$L__BB0_282;
$L__BB0_349:
	add.s32 	%r911, %r911, 1;
	add.s32 	%r910, %r910, -1;
	setp.eq.s32 	%p239, %r911, %r107;
	add.s16 	%rs64, %rs64, 1;
	add.s16 	%rs63, %rs63, 1;
	@%p239 bra 	$L__BB0_350;
	bra.uni 	$L__BB0_308;
$L__BB0_350:
	mov.b32 	%r928, 0;
	min.s32 	%r749, %r767, %r780;
	setp.lt.s32 	%p240, %r749, 1;
	@%p240 bra 	$L__BB0_356;
	mov.b32 	%r927, 0;
	mov.u32 	%r928, %r927;
	mov.u32 	%r929, %r927;
$L__BB0_352:
	mul.wide.s32 	%rd212, %r929, 4;
	add.s64 	%rd213, %rd63, %rd212;
	ld.u32 	%r433, [%rd213];
	mul.wide.s32 	%rd214, %r927, 4;
	add.s64 	%rd215, %rd64, %rd214;
	ld.u32 	%r434, [%rd215];
	setp.ne.s32 	%p241, %r433, %r434;
	@%p241 bra 	$L__BB0_354;
	add.s32 	%r928, %r928, 1;
	add.s32 	%r929, %r929, 1;
	add.s32 	%r927, %r927, 1;
	bra.uni 	$L__BB0_355;
$L__BB0_354:
	setp.ge.s32 	%p242, %r433, %r434;
	setp.lt.s32 	%p243, %r433, %r434;
	selp.u32 	%r751, 1, 0, %p243;
	add.s32 	%r929, %r929, %r751;
	selp.u32 	%r752, 1, 0, %p242;
	add.s32 	%r927, %r927, %r752;
$L__BB0_355:
	setp.lt.s32 	%p244, %r929, %r767;
	setp.lt.s32 	%p245, %r927, %r780;
	and.pred  	%p246, %p244, %p245;
	@%p246 bra 	$L__BB0_352;
$L__BB0_356:
	add.s32 	%r444, %r928, %r894;
	setp.lt.s32 	%p247, %r444, 2;
	mov.f64 	%fd18, 0d0000000000000000;
	@%p247 bra 	$L__BB0_358;
	mul.lo.s32 	%r753, %r928, %r894;
	add.s32 	%r754, %r444, -2;
	mul.lo.s32 	%r755, %r753, %r754;
	cvt.rn.f64.s32 	%fd13, %r755;
	mul.f64 	%fd18, %fd13, 0d3FE0000000000000;
$L__BB0_358:
	{ // callseq 4, 0
	.param .b64 param0;
	st.param.b64 	[param0], %rd62;
	call.uni 
	free, 
	(
	param0
	);
	} // callseq 4
	{ // callseq 5, 0
	.param .b64 param0;
	st.param.b64 	[param0], %rd63;
	call.uni 
	free, 
	(
	param0
	);
	} // callseq 5
	{ // callseq 6, 0
	.param .b64 param0;
	st.param.b64 	[param0], %rd64;
	call.uni 
	free, 
	(
	param0
	);
	} // callseq 6
	{ // callseq 7, 0
	.param .b64 param0;
	st.param.b64 	[param0], %rd65;
	call.uni 
	free, 
	(
	param0
	);
	} // callseq 7
	add.f64 	%fd14, %fd17, %fd18;
	mul.wide.u32 	%rd216, %r757, 4;
	add.s64 	%rd217, %rd10, %rd216;
	ld.global.u32 	%r756, [%rd217];
	cvt.rn.f64.s32 	%fd15, %r756;
	fma.rn.f64 	%fd19, %fd14, %fd15, %fd19;
	add.s32 	%r757, %r757, 1;
	setp.ne.s32 	%p248, %r757, %r446;
	@%p248 bra 	$L__BB0_3;
$L__BB0_359:
	cvta.to.global.u64 	%rd218, %rd55;
	mul.wide.s32 	%rd219, %r1, 8;
	add.s64 	%rd220, %rd218, %rd219;
	st.global.f64 	[%rd220], %fd19;
$L__BB0_360:
	ret;

}


// ===== COMPILED SASS (sm_100) =====

	.target	sm_100

	.elftype	@"ET_EXEC"


//--------------------- .note.nv.tkinfo           --------------------------
	.section	.note.nv.tkinfo,"",@"SHT_NOTE"
	.sectionflags	@"SHF_NOTE_NV_TKINFO"
	.tkinfo
        /*0018*/ 	.word	0x00000002
        /*0030*/ 	.string	""
        /*0030*/ 	.string	"ptxas"
        /*0030*/ 	.string	"Cuda compilation tools, release 13.0, V13.0.88"
        /*0030*/ 	.string	"Build cuda_13.0.r13.0/compiler.36424714_0"
        /*0030*/ 	.string	"-arch sm_100 -m 64 "



//--------------------- .note.nv.cuinfo           --------------------------
	.section	.note.nv.cuinfo,"",@"SHT_NOTE"
	.sectionflags	@"SHF_NOTE_NV_CUINFO"
        /*0018*/ 	.short	0x0002
        /*001a*/ 	.short	0x0064
        /*001c*/ 	.short	0x0082
	.zero		2


//--------------------- .nv.info                  --------------------------
	.section	.nv.info,"",@"SHT_CUDA_INFO"
	.align	4


	//----- nvinfo : EIATTR_REGCOUNT
	.align		4
        /*0000*/ 	.byte	0x04, 0x2f
        /*0002*/ 	.short	(.L_1 - .L_0)
	.align		4
.L_0:
        /*0004*/ 	.word	index@(_Z27calculateRangeWeightsKernelPK16RangeBipartitionS1_PKiPdS3_S3_S3_iii)
        /*0008*/ 	.word	0x0000002e


	//----- nvinfo : EIATTR_FRAME_SIZE
	.align		4
.L_1:
        /*000c*/ 	.byte	0x04, 0x11
        /*000e*/ 	.short	(.L_3 - .L_2)
	.align		4
.L_2:
        /*0010*/ 	.word	index@(_Z27calculateRangeWeightsKernelPK16RangeBipartitionS1_PKiPdS3_S3_S3_iii)
        /*0014*/ 	.word	0x00000000


	//----- nvinfo : EIATTR_MIN_STACK_SIZE
	.align		4
.L_3:
        /*0018*/ 	.byte	0x04, 0x12
        /*001a*/ 	.short	(.L_5 - .L_4)
	.align		4
.L_4:
        /*001c*/ 	.word	index@(_Z27calculateRangeWeightsKernelPK16RangeBipartitionS1_PKiPdS3_S3_S3_iii)
        /*0020*/ 	.word	0x00000000
.L_5:


//--------------------- .nv.compat                --------------------------
	.section	.nv.compat,"",@"SHT_CUDA_COMPAT_INFO"
	.align	4
        /*0000*/ 	.byte	0x02, 0x09, 0x00, 0x00, 0x02, 0x02, 0x01, 0x00, 0x02, 0x05, 0x05, 0x00, 0x03, 0x07, 0x01, 0x01
        /*0010*/ 	.byte	0x02, 0x03, 0x00, 0x00, 0x02, 0x06, 0x01, 0x00, 0x04, 0x0b, 0x08, 0x00, 0x01, 0x00, 0x00, 0x00
        /*0020*/ 	.byte	0x00, 0x00, 0x00, 0x00


//--------------------- .nv.info._Z27calculateRangeWeightsKernelPK16RangeBipartitionS1_PKiPdS3_S3_S3_iii --------------------------
	.section	.nv.info._Z27calculateRangeWeightsKernelPK16RangeBipartitionS1_PKiPdS3_S3_S3_iii,"",@"SHT_CUDA_INFO"
	.sectionflags	@""
	.align	4


	//----- nvinfo : EIATTR_CUDA_API_VERSION
	.align		4
        /*0000*/ 	.byte	0x04, 0x37
        /*0002*/ 	.short	(.L_7 - .L_6)
.L_6:
        /*0004*/ 	.word	0x00000082


	//----- nvinfo : EIATTR_KPARAM_INFO
	.align		4
.L_7:
        /*0008*/ 	.byte	0x04, 0x17
        /*000a*/ 	.short	(.L_9 - .L_8)
.L_8:
        /*000c*/ 	.word	0x00000000
        /*0010*/ 	.short	0x0009
        /*0012*/ 	.short	0x0040
        /*0014*/ 	.byte	0x00, 0xf0, 0x11, 0x00


	//----- nvinfo : EIATTR_KPARAM_INFO
	.align		4
.L_9:
        /*0018*/ 	.byte	0x04, 0x17
        /*001a*/ 	.short	(.L_11 - .L_10)
.L_10:
        /*001c*/ 	.word	0x00000000
        /*0020*/ 	.short	0x0008
        /*0022*/ 	.short	0x003c
        /*0024*/ 	.byte	0x00, 0xf0, 0x11, 0x00


	//----- nvinfo : EIATTR_KPARAM_INFO
	.align		4
.L_11:
        /*0028*/ 	.byte	0x04, 0x17
        /*002a*/ 	.short	(.L_13 - .L_12)
.L_12:
        /*002c*/ 	.word	0x00000000
        /*0030*/ 	.short	0x0007
        /*0032*/ 	.short	0x0038
        /*0034*/ 	.byte	0x00, 0xf0, 0x11, 0x00


	//----- nvinfo : EIATTR_KPARAM_INFO
	.align		4
.L_13:
        /*0038*/ 	.byte	0x04, 0x17
        /*003a*/ 	.short	(.L_15 - .L_14)
.L_14:
        /*003c*/ 	.word	0x00000000
        /*0040*/ 	.short	0x0006
        /*0042*/ 	.short	0x0030
        /*0044*/ 	.byte	0x00, 0xf5, 0x21, 0x00


	//----- nvinfo : EIATTR_KPARAM_INFO
	.align		4
.L_15:
        /*0048*/ 	.byte	0x04, 0x17
        /*004a*/ 	.short	(.L_17 - .L_16)
.L_16:
        /*004c*/ 	.word	0x00000000
        /*0050*/ 	.short	0x0005
        /*0052*/ 	.short	0x0028
        /*0054*/ 	.byte	0x00, 0xf5, 0x21, 0x00


	//----- nvinfo : EIATTR_KPARAM_INFO
	.align		4
.L_17:
        /*0058*/ 	.byte	0x04, 0x17
        /*005a*/ 	.short	(.L_19 - .L_18)
.L_18:
        /*005c*/ 	.word	0x00000000
        /*0060*/ 	.short	0x0004
        /*0062*/ 	.short	0x0020
        /*0064*/ 	.byte	0x00, 0xf5, 0x21, 0x00


	//----- nvinfo : EIATTR_KPARAM_INFO
	.align		4
.L_19:
        /*0068*/ 	.byte	0x04, 0x17
        /*006a*/ 	.short	(.L_21 - .L_20)
.L_20:
        /*006c*/ 	.word	0x00000000
        /*0070*/ 	.short	0x0003
        /*0072*/ 	.short	0x0018
        /*0074*/ 	.byte	0x00, 0xf5, 0x21, 0x00


	//----- nvinfo : EIATTR_KPARAM_INFO
	.align		4
.L_21:
        /*0078*/ 	.byte	0x04, 0x17
        /*007a*/ 	.short	(.L_23 - .L_22)
.L_22:
        /*007c*/ 	.word	0x00000000
        /*0080*/ 	.short	0x0002
        /*0082*/ 	.short	0x0010
        /*0084*/ 	.byte	0x00, 0xf5, 0x21, 0x00


	//----- nvinfo : EIATTR_KPARAM_INFO
	.align		4
.L_23:
        /*0088*/ 	.byte	0x04, 0x17
        /*008a*/ 	.short	(.L_25 - .L_24)
.L_24:
        /*008c*/ 	.word	0x00000000
        /*0090*/ 	.short	0x0001
        /*0092*/ 	.short	0x0008
        /*0094*/ 	.byte	0x00, 0xf5, 0x21, 0x00


	//----- nvinfo : EIATTR_KPARAM_INFO
	.align		4
.L_25:
        /*0098*/ 	.byte	0x04, 0x17
        /*009a*/ 	.short	(.L_27 - .L_26)
.L_26:
        /*009c*/ 	.word	0x00000000
        /*00a0*/ 	.short	0x0000
        /*00a2*/ 	.short	0x0000
        /*00a4*/ 	.byte	0x00, 0xf5, 0x21, 0x00


	//----- nvinfo : EIATTR_SPARSE_MMA_MASK
	.align		4
.L_27:
        /*00a8*/ 	.byte	0x03, 0x50
        /*00aa*/ 	.short	0x0000


	//----- nvinfo : EIATTR_MAXREG_COUNT
	.align		4
        /*00ac*/ 	.byte	0x03, 0x1b
        /*00ae*/ 	.short	0x00ff


	//----- nvinfo : EIATTR_EXTERNS
	.align		4
        /*00b0*/ 	.byte	0x04, 0x0f
        /*00b2*/ 	.short	(.L_29 - .L_28)


	//   ....[0]....
	.align		4
.L_28:
        /*00b4*/ 	.word	index@(malloc)


	//   ....[1]....
	.align		4
        /*00b8*/ 	.word	index@(free)


	//----- nvinfo : EIATTR_MERCURY_ISA_VERSION
	.align		4
.L_29:
        /*00bc*/ 	.byte	0x03, 0x5f
        /*00be*/ 	.short	0x0101


	//----- nvinfo : EIATTR_VRC_CTA_INIT_COUNT
	.align		4
        /*00c0*/ 	.byte	0x02, 0x4a
	.zero		1
	.zero		1


	//----- nvinfo : EIATTR_SYSCALL_OFFSETS
	.align		4
        /*00c4*/ 	.byte	0x04, 0x46
        /*00c6*/ 	.short	(.L_31 - .L_30)


	//   ....[0]....
.L_30:
        /*00c8*/ 	.word	0x00000230


	//   ....[1]....
        /*00cc*/ 	.word	0x000002a0


	//   ....[2]....
        /*00d0*/ 	.word	0x00000310


	//   ....[3]....
        /*00d4*/ 	.word	0x00000380


	//   ....[4]....
        /*00d8*/ 	.word	0x000062d0


	//   ....[5]....
        /*00dc*/ 	.word	0x00006330


	//   ....[6]....
        /*00e0*/ 	.word	0x00006380


	//   ....[7]....
        /*00e4*/ 	.word	0x000063d0


	//----- nvinfo : EIATTR_EXIT_INSTR_OFFSETS
	.align		4
.L_31:
        /*00e8*/ 	.byte	0x04, 0x1c
        /*00ea*/ 	.short	(.L_33 - .L_32)


	//   ....[0]....
.L_32:
        /*00ec*/ 	.word	0x00000070


	//   ....[1]....
        /*00f0*/ 	.word	0x000064c0


	//----- nvinfo : EIATTR_CRS_STACK_SIZE
	.align		4
.L_33:
        /*00f4*/ 	.byte	0x04, 0x1e
        /*00f6*/ 	.short	(.L_35 - .L_34)
.L_34:
        /*00f8*/ 	.word	0x00000000


	//----- nvinfo : EIATTR_CBANK_PARAM_SIZE
	.align		4
.L_35:
        /*00fc*/ 	.byte	0x03, 0x19
        /*00fe*/ 	.short	0x0044


	//----- nvinfo : EIATTR_PARAM_CBANK
	.align		4
        /*0100*/ 	.byte	0x04, 0x0a
        /*0102*/ 	.short	(.L_37 - .L_36)
	.align		4
.L_36:
        /*0104*/ 	.word	index@(.nv.constant0._Z27calculateRangeWeightsKernelPK16RangeBipartitionS1_PKiPdS3_S3_S3_iii)
        /*0108*/ 	.short	0x0380
        /*010a*/ 	.short	0x0044


	//----- nvinfo : EIATTR_SW_WAR
	.align		4
.L_37:
        /*010c*/ 	.byte	0x04, 0x36
        /*010e*/ 	.short	(.L_39 - .L_38)
.L_38:
        /*0110*/ 	.word	0x00000008
.L_39:


//--------------------- .nv.callgraph             --------------------------
	.section	.nv.callgraph,"",@"SHT_CUDA_CALLGRAPH"
	.align	4
	.sectionentsize	8
	.align		4
        /*0000*/ 	.word	0x00000000
	.align		4
        /*0004*/ 	.word	0xffffffff
	.align		4
        /*0008*/ 	.word	index@(_Z27calculateRangeWeightsKernelPK16RangeBipartitionS1_PKiPdS3_S3_S3_iii)
	.align		4
        /*000c*/ 	.word	index@(free)
	.align		4
        /*0010*/ 	.word	index@(_Z27calculateRangeWeightsKernelPK16RangeBipartitionS1_PKiPdS3_S3_S3_iii)
	.align		4
        /*0014*/ 	.word	index@(malloc)
	.align		4
        /*0018*/ 	.word	0x00000000
	.align		4
        /*001c*/ 	.word	0xfffffffe
	.align		4
        /*0020*/ 	.word	0x00000000
	.align		4
        /*0024*/ 	.word	0xfffffffd
	.align		4
        /*0028*/ 	.word	0x00000000
	.align		4
        /*002c*/ 	.word	0xfffffffc


//--------------------- .nv.constant4             --------------------------
	.section	.nv.constant4,"a",@progbits
	.align	8
	.align		8
.nv.constant4:
        /*0000*/ 	.dword	malloc
	.align		8
        /*0008*/ 	.dword	free


//--------------------- .text._Z27calculateRangeWeightsKernelPK16RangeBipartitionS1_PKiPdS3_S3_S3_iii --------------------------
	.section	.text._Z27calculateRangeWeightsKernelPK16RangeBipartitionS1_PKiPdS3_S3_S3_iii,"ax",@progbits
	.align	128
        .global         _Z27calculateRangeWeightsKernelPK16RangeBipartitionS1_PKiPdS3_S3_S3_iii
        .type           _Z27calculateRangeWeightsKernelPK16RangeBipartitionS1_PKiPdS3_S3_S3_iii,@function
        .size           _Z27calculateRangeWeightsKernelPK16RangeBipartitionS1_PKiPdS3_S3_S3_iii,(.L_x_141 - _Z27calculateRangeWeightsKernelPK16RangeBipartitionS1_PKiPdS3_S3_S3_iii)
        .other          _Z27calculateRangeWeightsKernelPK16RangeBipartitionS1_PKiPdS3_S3_S3_iii,@"STO_CUDA_ENTRY STV_DEFAULT"
_Z27calculateRangeWeightsKernelPK16RangeBipartitionS1_PKiPdS3_S3_S3_iii:
.text._Z27calculateRangeWeightsKernelPK16RangeBipartitionS1_PKiPdS3_S3_S3_iii:
[----:B------:R-:W0:Y:S01]  /*0000*/  LDC R1, c[0x0][0x37c] ;  /* 0x0000df00ff017b82 */ /* 0x000e220000000800 */
[----:B------:R-:W1:Y:S07]  /*0010*/  S2R R3, SR_TID.X ;  /* 0x0000000000037919 */ /* 0x000e6e0000002100 */
[----:B------:R-:W1:Y:S01]  /*0020*/  S2UR UR4, SR_CTAID.X ;  /* 0x00000000000479c3 */ /* 0x000e620000002500 */
[----:B------:R-:W2:Y:S07]  /*0030*/  LDCU UR5, c[0x0][0x3b8] ;  /* 0x00007700ff0577ac */ /* 0x000eae0008000800 */
[----:B------:R-:W1:Y:S02]  /*0040*/  LDC R36, c[0x0][0x360] ;  /* 0x0000d800ff247b82 */ /* 0x000e640000000800 */
[----:B-1----:R-:W-:-:S05]  /*0050*/  IMAD R36, R36, UR4, R3 ;  /* 0x0000000424247c24 */ /* 0x002fca000f8e0203 */
[----:B--2---:R-:W-:-:S13]  /*0060*/  ISETP.GE.AND P0, PT, R36, UR5, PT ;  /* 0x0000000524007c0c */ /* 0x004fda000bf06270 */
[----:B0-----:R-:W-:Y:S05]  /*0070*/  @P0 EXIT ;  /* 0x000000000000094d */ /* 0x001fea0003800000 */
[----:B------:R-:W0:Y:S01]  /*0080*/  LDCU UR4, c[0x0][0x3bc] ;  /* 0x00007780ff0477ac */ /* 0x000e220008000800 */
[----:B------:R-:W-:Y:S01]  /*0090*/  CS2R R24, SRZ ;  /* 0x0000000000187805 */ /* 0x000fe2000001ff00 */
[----:B------:R-:W1:Y:S01]  /*00a0*/  LDCU.64 UR36, c[0x0][0x358] ;  /* 0x00006b00ff2477ac */ /* 0x000e620008000a00 */
[----:B0-----:R-:W-:-:S09]  /*00b0*/  UISETP.GE.AND UP0, UPT, UR4, 0x1, UPT ;  /* 0x000000010400788c */ /* 0x001fd2000bf06270 */
[----:B-1----:R-:W-:Y:S05]  /*00c0*/  BRA.U !UP0, `(.L_x_0) ;  /* 0x0000006108f07547 */ /* 0x002fea000b800000 */
[----:B------:R-:W0:Y:S01]  /*00d0*/  LDC.64 R2, c[0x0][0x380] ;  /* 0x0000e000ff027b82 */ /* 0x000e220000000a00 */
[----:B------:R-:W1:Y:S01]  /*00e0*/  LDCU.64 UR38, c[0x0][0x3a0] ;  /* 0x00007400ff2677ac */ /* 0x000e620008000a00 */
[----:B0-----:R-:W-:-:S05]  /*00f0*/  IMAD.WIDE R2, R36, 0xc, R2 ;  /* 0x0000000c24027825 */ /* 0x001fca00078e0202 */
[----:B------:R-:W2:Y:S04]  /*0100*/  LDG.E R35, desc[UR36][R2.64+0x4] ;  /* 0x0000042402237981 */ /* 0x000ea8000c1e1900 */
[----:B------:R-:W2:Y:S04]  /*0110*/  LDG.E R34, desc[UR36][R2.64+0x8] ;  /* 0x0000082402227981 */ /* 0x000ea8000c1e1900 */
[----:B------:R-:W3:Y:S01]  /*0120*/  LDG.E R33, desc[UR36][R2.64] ;  /* 0x0000002402217981 */ /* 0x000ee2000c1e1900 */
[----:B------:R-:W-:Y:S01]  /*0130*/  BSSY.RECONVERGENT B6, `(.L_x_0) ;  /* 0x0000635000067945 */ /* 0x000fe20003800200 */
[----:B-1----:R-:W-:Y:S01]  /*0140*/  UIADD3 UR38, UP0, UPT, UR38, 0x8, URZ ;  /* 0x0000000826267890 */ /* 0x002fe2000ff1e0ff */
[----:B------:R-:W-:Y:S01]  /*0150*/  IMAD.MOV.U32 R32, RZ, RZ, RZ ;  /* 0x000000ffff207224 */ /* 0x000fe200078e00ff */
[----:B------:R-:W-:-:S02]  /*0160*/  CS2R R24, SRZ ;  /* 0x0000000000187805 */ /* 0x000fc4000001ff00 */
[----:B------:R-:W-:Y:S01]  /*0170*/  UIADD3.X UR39, UPT, UPT, URZ, UR39, URZ, UP0, !UPT ;  /* 0x00000027ff277290 */ /* 0x000fe200087fe4ff */
[-C--:B--2---:R-:W-:Y:S02]  /*0180*/  ISETP.GT.AND P0, PT, R34, R35.reuse, PT ;  /* 0x000000232200720c */ /* 0x084fe40003f04270 */
[----:B---3--:R-:W-:-:S04]  /*0190*/  LOP3.LUT R0, R33, R35, RZ, 0xfc, !PT ;  /* 0x0000002321007212 */ /* 0x008fc800078efcff */
[----:B------:R-:W-:-:S04]  /*01a0*/  ISETP.GT.AND P0, PT, R0, -0x1, P0 ;  /* 0xffffffff0000780c */ /* 0x000fc80000704270 */
[----:B------:R-:W-:-:S09]  /*01b0*/  P2R R2, PR, RZ, 0x1 ;  /* 0x00000001ff027803 */ /* 0x000fd20000000000 */
.L_x_139:
[----:B------:R-:W0:Y:S01]  /*01c0*/  LDC R22, c[0x0][0x3c0] ;  /* 0x0000f000ff167b82 */ /* 0x000e220000000800 */
[----:B------:R-:W-:-:S07]  /*01d0*/  MOV R18, 0x0 ;  /* 0x0000000000127802 */ /* 0x000fce0000000f00 */
[----:B------:R1:W2:Y:S01]  /*01e0*/  LDC.64 R6, c[0x4][R18] ;  /* 0x0100000012067b82 */ /* 0x0002a20000000a00 */
[----:B0-----:R-:W-:-:S04]  /*01f0*/  IMAD.WIDE R22, R22, 0x4, RZ ;  /* 0x0000000416167825 */ /* 0x001fc800078e02ff */
[----:B------:R-:W-:Y:S02]  /*0200*/  IMAD.MOV.U32 R4, RZ, RZ, R22 ;  /* 0x000000ffff047224 */ /* 0x000fe400078e0016 */
[----:B-1----:R-:W-:-:S07]  /*0210*/  IMAD.MOV.U32 R5, RZ, RZ, R23 ;  /* 0x000000ffff057224 */ /* 0x002fce00078e0017 */
[----:B------:R-:W-:-:S07]  /*0220*/  LEPC R20, `(.L_x_1) ;  /* 0x000000001014794e */ /* 0x000fce0000000000 */
[----:B--2---:R-:W-:Y:S05]  /*0230*/  CALL.ABS.NOINC R6 ;  /* 0x0000000006007343 */ /* 0x004fea0003c00000 */
.L_x_1:
[----:B------:R0:W1:Y:S01]  /*0240*/  LDC.64 R6, c[0x4][R18] ;  /* 0x0100000012067b82 */ /* 0x0000620000000a00 */
[----:B------:R-:W-:Y:S02]  /*0250*/  IMAD.MOV.U32 R26, RZ, RZ, R4 ;  /* 0x000000ffff1a7224 */ /* 0x000fe400078e0004 */
[----:B------:R-:W-:Y:S01]  /*0260*/  IMAD.MOV.U32 R27, RZ, RZ, R5 ;  /* 0x000000ffff1b7224 */ /* 0x000fe200078e0005 */
[----:B------:R-:W-:Y:S01]  /*0270*/  MOV R5, R23 ;  /* 0x0000001700057202 */ /* 0x000fe20000000f00 */
[----:B------:R-:W-:-:S07]  /*0280*/  IMAD.MOV.U32 R4, RZ, RZ, R22 ;  /* 0x000000ffff047224 */ /* 0x000fce00078e0016 */
[----:B------:R-:W-:-:S07]  /*0290*/  LEPC R20, `(.L_x_2) ;  /* 0x000000001014794e */ /* 0x000fce0000000000 */
[----:B01----:R-:W-:Y:S05]  /*02a0*/  CALL.ABS.NOINC R6 ;  /* 0x0000000006007343 */ /* 0x003fea0003c00000 */
.L_x_2:
[----:B------:R0:W1:Y:S01]  /*02b0*/  LDC.64 R6, c[0x4][R18] ;  /* 0x0100000012067b82 */ /* 0x0000620000000a00 */
[----:B------:R-:W-:Y:S02]  /*02c0*/  IMAD.MOV.U32 R16, RZ, RZ, R4 ;  /* 0x000000ffff107224 */ /* 0x000fe400078e0004 */
[----:B------:R-:W-:Y:S02]  /*02d0*/  IMAD.MOV.U32 R17, RZ, RZ, R5 ;  /* 0x000000ffff117224 */ /* 0x000fe400078e0005 */
[----:B------:R-:W-:Y:S02]  /*02e0*/  IMAD.MOV.U32 R4, RZ, RZ, R22 ;  /* 0x000000ffff047224 */ /* 0x000fe400078e0016 */
[----:B------:R-:W-:-:S07]  /*02f0*/  IMAD.MOV.U32 R5, RZ, RZ, R23 ;  /* 0x000000ffff057224 */ /* 0x000fce00078e0017 */
[----:B------:R-:W-:-:S07]  /*0300*/  LEPC R20, `(.L_x_3) ;  /* 0x000000001014794e */ /* 0x000fce0000000000 */
[----:B01----:R-:W-:Y:S05]  /*0310*/  CALL.ABS.NOINC R6 ;  /* 0x0000000006007343 */ /* 0x003fea0003c00000 */
.L_x_3:
[----:B------:R0:W1:Y:S01]  /*0320*/  LDC.64 R6, c[0x4][R18] ;  /* 0x0100000012067b82 */ /* 0x0000620000000a00 */
[----:B------:R-:W-:Y:S02]  /*0330*/  IMAD.MOV.U32 R19, RZ, RZ, R5 ;  /* 0x000000ffff137224 */ /* 0x000fe400078e0005 */
[----:B------:R-:W-:Y:S02]  /*0340*/  IMAD.MOV.U32 R5, RZ, RZ, R23 ;  /* 0x000000ffff057224 */ /* 0x000fe400078e0017 */
[----:B0-----:R-:W-:Y:S01]  /*0350*/  IMAD.MOV.U32 R18, RZ, RZ, R4 ;  /* 0x000000ffff127224 */ /* 0x001fe200078e0004 */
[----:B------:R-:W-:-:S07]  /*0360*/  MOV R4, R22 ;  /* 0x0000001600047202 */ /* 0x000fce0000000f00 */
[----:B------:R-:W-:-:S07]  /*0370*/  LEPC R20, `(.L_x_4) ;  /* 0x000000001014794e */ /* 0x000fce0000000000 */
[----:B-1----:R-:W-:Y:S05]  /*0380*/  CALL.ABS.NOINC R6 ;  /* 0x0000000006007343 */ /* 0x002fea0003c00000 */
.L_x_4:
[----:B------:R-:W0:Y:S01]  /*0390*/  LDC.64 R6, c[0x0][0x3b0] ;  /* 0x0000ec00ff067b82 */ /* 0x000e220000000a00 */
[----:B------:R-:W-:Y:S01]  /*03a0*/  ISETP.NE.AND P6, PT, R2, RZ, PT ;  /* 0x000000ff0200720c */ /* 0x000fe20003fc5270 */
[----:B------:R-:W-:Y:S04]  /*03b0*/  BSSY.RECONVERGENT B0, `(.L_x_5) ;  /* 0x00000b3000007945 */ /* 0x000fe80003800200 */
[----:B------:R-:W-:Y:S01]  /*03c0*/  BSSY.RELIABLE B1, `(.L_x_6) ;  /* 0x000004b000017945 */ /* 0x000fe20003800100 */
[----:B------:R-:W-:Y:S02]  /*03d0*/  IMAD.MOV.U32 R0, RZ, RZ, RZ ;  /* 0x000000ffff007224 */ /* 0x000fe400078e00ff */
[----:B------:R-:W-:Y:S01]  /*03e0*/  IMAD.MOV.U32 R22, RZ, RZ, R4 ;  /* 0x000000ffff167224 */ /* 0x000fe200078e0004 */
[----:B------:R-:W1:Y:S01]  /*03f0*/  LDC.64 R8, c[0x0][0x3a8] ;  /* 0x0000ea00ff087b82 */ /* 0x000e620000000a00 */
[----:B------:R-:W-:-:S02]  /*0400*/  IMAD.MOV.U32 R23, RZ, RZ, R5 ;  /* 0x000000ffff177224 */ /* 0x000fc400078e0005 */
[----:B0-----:R-:W-:-:S04]  /*0410*/  IMAD.WIDE.U32 R6, R33, 0x4, R6 ;  /* 0x0000000421067825 */ /* 0x001fc800078e0006 */
[----:B-1----:R-:W-:Y:S01]  /*0420*/  IMAD.WIDE.U32 R8, R33, 0x4, R8 ;  /* 0x0000000421087825 */ /* 0x002fe200078e0008 */
[----:B------:R-:W-:Y:S06]  /*0430*/  @!P6 BRA `(.L_x_7) ;  /* 0x0000000000f4e947 */ /* 0x000fec0003800000 */
[----:B------:R-:W2:Y:S04]  /*0440*/  LDG.E R5, desc[UR36][R6.64] ;  /* 0x0000002406057981 */ /* 0x000ea8000c1e1900 */
[----:B------:R0:W5:Y:S01]  /*0450*/  LDG.E R4, desc[UR36][R8.64] ;  /* 0x0000002408047981 */ /* 0x000162000c1e1900 */
[----:B------:R-:W-:Y:S01]  /*0460*/  IMAD.MOV.U32 R0, RZ, RZ, RZ ;  /* 0x000000ffff007224 */ /* 0x000fe200078e00ff */
[----:B--2---:R-:W-:-:S13]  /*0470*/  ISETP.GT.AND P0, PT, R34, R5, PT ;  /* 0x000000052200720c */ /* 0x004fda0003f04270 */
[----:B0-----:R-:W-:Y:S05]  /*0480*/  @P0 BRA `(.L_x_8) ;  /* 0x0000000000f80947 */ /* 0x001fea0003800000 */
[----:B------:R-:W-:Y:S01]  /*0490*/  IMAD.IADD R0, R34, 0x1, -R35 ;  /* 0x0000000122007824 */ /* 0x000fe200078e0a23 */
[----:B------:R-:W-:Y:S04]  /*04a0*/  BSSY.RECONVERGENT B2, `(.L_x_7) ;  /* 0x0000036000027945 */ /* 0x000fe80003800200 */
[----:B------:R-:W-:-:S13]  /*04b0*/  ISETP.GE.AND P0, PT, R0, 0x1, PT ;  /* 0x000000010000780c */ /* 0x000fda0003f06270 */
[----:B------:R-:W-:Y:S05]  /*04c0*/  @!P0 BRA `(.L_x_9) ;  /* 0x0000000000cc8947 */ /* 0x000fea0003800000 */
[C---:B------:R-:W-:Y:S01]  /*04d0*/  IADD3 R3, PT, PT, R35.reuse, -R34, RZ ;  /* 0x8000002223037210 */ /* 0x040fe20007ffe0ff */
[----:B------:R-:W-:Y:S01]  /*04e0*/  BSSY.RECONVERGENT B3, `(.L_x_10) ;  /* 0x0000020000037945 */ /* 0x000fe20003800200 */
[----:B-----5:R-:W-:Y:S02]  /*04f0*/  IMAD.IADD R20, R35, 0x1, R4 ;  /* 0x0000000123147824 */ /* 0x020fe400078e0204 */
[----:B------:R-:W-:Y:S01]  /*0500*/  ISETP.GT.U32.AND P0, PT, R3, -0x4, PT ;  /* 0xfffffffc0300780c */ /* 0x000fe20003f04070 */
[----:B------:R-:W-:-:S12]  /*0510*/  IMAD.MOV.U32 R11, RZ, RZ, RZ ;  /* 0x000000ffff0b7224 */ /* 0x000fd800078e00ff */
[----:B------:R-:W-:Y:S05]  /*0520*/  @P0 BRA `(.L_x_11) ;  /* 0x00000000006c0947 */ /* 0x000fea0003800000 */
[----:B------:R-:W-:Y:S01]  /*0530*/  IADD3 R14, P0, PT, R26, 0x8, RZ ;  /* 0x000000081a0e7810 */ /* 0x000fe20007f1e0ff */
[----:B------:R-:W-:Y:S01]  /*0540*/  BSSY.RECONVERGENT B4, `(.L_x_12) ;  /* 0x0000018000047945 */ /* 0x000fe20003800200 */
[----:B------:R-:W-:Y:S01]  /*0550*/  LOP3.LUT R28, R0, 0x7ffffffc, RZ, 0xc0, !PT ;  /* 0x7ffffffc001c7812 */ /* 0x000fe200078ec0ff */
[----:B------:R-:W-:Y:S02]  /*0560*/  IMAD.MOV.U32 R3, RZ, RZ, R20 ;  /* 0x000000ffff037224 */ /* 0x000fe400078e0014 */
[----:B------:R-:W-:Y:S02]  /*0570*/  IMAD.X R31, RZ, RZ, R27, P0 ;  /* 0x000000ffff1f7224 */ /* 0x000fe400000e061b */
[----:B------:R-:W-:-:S07]  /*0580*/  IMAD.MOV R12, RZ, RZ, -R28 ;  /* 0x000000ffff0c7224 */ /* 0x000fce00078e0a1c */
.L_x_13:
[----:B------:R-:W-:Y:S01]  /*0590*/  MOV R11, UR39 ;  /* 0x00000027000b7c02 */ /* 0x000fe20008000f00 */
[----:B------:R-:W-:-:S04]  /*05a0*/  IMAD.U32 R10, RZ, RZ, UR38 ;  /* 0x00000026ff0a7e24 */ /* 0x000fc8000f8e00ff */
[----:B------:R-:W-:-:S05]  /*05b0*/  IMAD.WIDE R10, R3, 0x4, R10 ;  /* 0x00000004030a7825 */ /* 0x000fca00078e020a */
[----:B0-----:R-:W2:Y:S01]  /*05c0*/  LDG.E R13, desc[UR36][R10.64+-0x8] ;  /* 0xfffff8240a0d7981 */ /* 0x001ea2000c1e1900 */
[----:B------:R-:W-:Y:S02]  /*05d0*/  IMAD.MOV.U32 R4, RZ, RZ, R14 ;  /* 0x000000ffff047224 */ /* 0x000fe400078e000e */
[----:B------:R-:W-:-:S05]  /*05e0*/  IMAD.MOV.U32 R5, RZ, RZ, R31 ;  /* 0x000000ffff057224 */ /* 0x000fca00078e001f */
[----:B--2---:R0:W-:Y:S04]  /*05f0*/  ST.E desc[UR36][R4.64+-0x8], R13 ;  /* 0xfffff80d04007985 */ /* 0x0041e8000c101924 */
[----:B------:R-:W2:Y:S04]  /*0600*/  LDG.E R15, desc[UR36][R10.64+-0x4] ;  /* 0xfffffc240a0f7981 */ /* 0x000ea8000c1e1900 */
[----:B--2---:R0:W-:Y:S04]  /*0610*/  ST.E desc[UR36][R4.64+-0x4], R15 ;  /* 0xfffffc0f04007985 */ /* 0x0041e8000c101924 */
[----:B------:R-:W2:Y:S04]  /*0620*/  LDG.E R21, desc[UR36][R10.64] ;  /* 0x000000240a157981 */ /* 0x000ea8000c1e1900 */
[----:B--2---:R0:W-:Y:S04]  /*0630*/  ST.E desc[UR36][R4.64], R21 ;  /* 0x0000001504007985 */ /* 0x0041e8000c101924 */
[----:B------:R-:W2:Y:S01]  /*0640*/  LDG.E R29, desc[UR36][R10.64+0x4] ;  /* 0x000004240a1d7981 */ /* 0x000ea2000c1e1900 */
[----:B------:R-:W-:Y:S01]  /*0650*/  VIADD R12, R12, 0x4 ;  /* 0x000000040c0c7836 */ /* 0x000fe20000000000 */
[----:B------:R-:W-:Y:S01]  /*0660*/  IADD3 R14, P1, PT, R4, 0x10, RZ ;  /* 0x00000010040e7810 */ /* 0x000fe20007f3e0ff */
[----:B------:R-:W-:-:S03]  /*0670*/  VIADD R3, R3, 0x4 ;  /* 0x0000000403037836 */ /* 0x000fc60000000000 */
[----:B------:R-:W-:Y:S01]  /*0680*/  ISETP.NE.AND P0, PT, R12, RZ, PT ;  /* 0x000000ff0c00720c */ /* 0x000fe20003f05270 */
[----:B------:R-:W-:Y:S01]  /*0690*/  IMAD.X R31, RZ, RZ, R5, P1 ;  /* 0x000000ffff1f7224 */ /* 0x000fe200008e0605 */
[----:B--2---:R0:W-:Y:S11]  /*06a0*/  ST.E desc[UR36][R4.64+0x4], R29 ;  /* 0x0000041d04007985 */ /* 0x0041f6000c101924 */
[----:B------:R-:W-:Y:S05]  /*06b0*/  @P0 BRA `(.L_x_13) ;  /* 0xfffffffc00b40947 */ /* 0x000fea000383ffff */
[----:B------:R-:W-:Y:S05]  /*06c0*/  BSYNC.RECONVERGENT B4 ;  /* 0x0000000000047941 */ /* 0x000fea0003800200 */
.L_x_12:
[----:B------:R-:W-:-:S07]  /*06d0*/  MOV R11, R28 ;  /* 0x0000001c000b7202 */ /* 0x000fce0000000f00 */
.L_x_11:
[----:B------:R-:W-:Y:S05]  /*06e0*/  BSYNC.RECONVERGENT B3 ;  /* 0x0000000000037941 */ /* 0x000fea0003800200 */
.L_x_10:
[----:B------:R-:W-:-:S04]  /*06f0*/  LOP3.LUT R12, R0, 0x3, RZ, 0xc0, !PT ;  /* 0x00000003000c7812 */ /* 0x000fc800078ec0ff */
[----:B------:R-:W-:-:S13]  /*0700*/  ISETP.NE.AND P0, PT, R12, RZ, PT ;  /* 0x000000ff0c00720c */ /* 0x000fda0003f05270 */
[----:B------:R-:W-:Y:S05]  /*0710*/  @!P0 BRA `(.L_x_9) ;  /* 0x0000000000388947 */ /* 0x000fea0003800000 */
[----:B0-----:R-:W0:Y:S01]  /*0720*/  LDC.64 R4, c[0x0][0x3a0] ;  /* 0x0000e800ff047b82 */ /* 0x001e220000000a00 */
[----:B------:R-:W-:-:S04]  /*0730*/  IMAD.IADD R3, R20, 0x1, R11 ;  /* 0x0000000114037824 */ /* 0x000fc800078e020b */
[----:B0-----:R-:W-:-:S05]  /*0740*/  IMAD.WIDE R4, R3, 0x4, R4 ;  /* 0x0000000403047825 */ /* 0x001fca00078e0204 */
[----:B------:R-:W2:Y:S01]  /*0750*/  LDG.E R3, desc[UR36][R4.64] ;  /* 0x0000002404037981 */ /* 0x000ea2000c1e1900 */
[----:B------:R-:W-:Y:S01]  /*0760*/  IMAD.WIDE.U32 R10, R11, 0x4, R26 ;  /* 0x000000040b0a7825 */ /* 0x000fe200078e001a */
[----:B------:R-:W-:-:S04]  /*0770*/  ISETP.NE.AND P0, PT, R12, 0x1, PT ;  /* 0x000000010c00780c */ /* 0x000fc80003f05270 */
[----:B--2---:R1:W-:Y:S09]  /*0780*/  ST.E desc[UR36][R10.64], R3 ;  /* 0x000000030a007985 */ /* 0x0043f2000c101924 */
[----:B------:R-:W-:Y:S05]  /*0790*/  @!P0 BRA `(.L_x_9) ;  /* 0x0000000000188947 */ /* 0x000fea0003800000 */
[----:B-1----:R-:W2:Y:S01]  /*07a0*/  LDG.E R3, desc[UR36][R4.64+0x4] ;  /* 0x0000042404037981 */ /* 0x002ea2000c1e1900 */
[----:B------:R-:W-:-:S03]  /*07b0*/  ISETP.NE.AND P0, PT, R12, 0x2, PT ;  /* 0x000000020c00780c */ /* 0x000fc60003f05270 */
[----:B--2---:R2:W-:Y:S10]  /*07c0*/  ST.E desc[UR36][R10.64+0x4], R3 ;  /* 0x000004030a007985 */ /* 0x0045f4000c101924 */
[----:B------:R-:W-:Y:S05]  /*07d0*/  @!P0 BRA `(.L_x_9) ;  /* 0x0000000000088947 */ /* 0x000fea0003800000 */
[----:B------:R-:W3:Y:S04]  /*07e0*/  LDG.E R5, desc[UR36][R4.64+0x8] ;  /* 0x0000082404057981 */ /* 0x000ee8000c1e1900 */
[----:B---3--:R3:W-:Y:S02]  /*07f0*/  ST.E desc[UR36][R10.64+0x8], R5 ;  /* 0x000008050a007985 */ /* 0x0087e4000c101924 */
.L_x_9:
[----:B------:R-:W-:Y:S05]  /*0800*/  BSYNC.RECONVERGENT B2 ;  /* 0x0000000000027941 */ /* 0x000fea0003800200 */
.L_x_7:
[----:B------:R-:W-:Y:S01]  /*0810*/  ISETP.GE.AND P0, PT, R33, RZ, PT ;  /* 0x000000ff2100720c */ /* 0x000fe20003f06270 */
[----:B-12---:R-:W-:-:S12]  /*0820*/  IMAD.MOV.U32 R3, RZ, RZ, RZ ;  /* 0x000000ffff037224 */ /* 0x006fd800078e00ff */
[----:B------:R-:W-:Y:S05]  /*0830*/  @!P0 BREAK.RELIABLE B1 ;  /* 0x0000000000018942 */ /* 0x000fea0003800100 */
[----:B------:R-:W-:Y:S05]  /*0840*/  @!P0 BRA `(.L_x_14) ;  /* 0x0000000400a48947 */ /* 0x000fea0003800000 */
[----:B0----5:R0:W5:Y:S04]  /*0850*/  LDG.E R4, desc[UR36][R8.64] ;  /* 0x0000002408047981 */ /* 0x021168000c1e1900 */
[----:B---3--:R0:W5:Y:S02]  /*0860*/  LDG.E R5, desc[UR36][R6.64] ;  /* 0x0000002406057981 */ /* 0x008164000c1e1900 */
.L_x_8:
[----:B------:R-:W-:Y:S05]  /*0870*/  BSYNC.RELIABLE B1 ;  /* 0x0000000000017941 */ /* 0x000fea0003800100 */
.L_x_6:
[----:B-----5:R-:W-:Y:S01]  /*0880*/  VIMNMX R3, PT, PT, R35, R5, PT ;  /* 0x0000000523037248 */ /* 0x020fe20003fe0100 */
[----:B------:R-:W-:Y:S03]  /*0890*/  BSSY.RECONVERGENT B1, `(.L_x_15) ;  /* 0x0000030000017945 */ /* 0x000fe60003800200 */
[----:B------:R-:W-:Y:S01]  /*08a0*/  ISETP.GE.AND P0, PT, R3, 0x1, PT ;  /* 0x000000010300780c */ /* 0x000fe20003f06270 */
[----:B------:R-:W-:-:S12]  /*08b0*/  IMAD.MOV.U32 R3, RZ, RZ, RZ ;  /* 0x000000ffff037224 */ /* 0x000fd800078e00ff */
[----:B------:R-:W-:Y:S05]  /*08c0*/  @!P0 BRA `(.L_x_16) ;  /* 0x0000000000b08947 */ /* 0x000fea0003800000 */
[----:B------:R-:W-:Y:S01]  /*08d0*/  VIMNMX.U32 R3, PT, PT, R35, R5, PT ;  /* 0x0000000523037248 */ /* 0x000fe20003fe0000 */
[----:B------:R-:W-:Y:S01]  /*08e0*/  BSSY.RECONVERGENT B2, `(.L_x_17) ;  /* 0x0000017000027945 */ /* 0x000fe20003800200 */
[----:B------:R-:W-:Y:S02]  /*08f0*/  IMAD.MOV.U32 R11, RZ, RZ, RZ ;  /* 0x000000ffff0b7224 */ /* 0x000fe400078e00ff */
[C---:B------:R-:W-:Y:S02]  /*0900*/  ISETP.GE.U32.AND P0, PT, R3.reuse, 0x4, PT ;  /* 0x000000040300780c */ /* 0x040fe40003f06070 */
[----:B------:R-:W-:-:S04]  /*0910*/  LOP3.LUT R10, R3, 0x3, RZ, 0xc0, !PT ;  /* 0x00000003030a7812 */ /* 0x000fc800078ec0ff */
[----:B------:R-:W-:-:S07]  /*0920*/  ISETP.NE.AND P1, PT, R10, RZ, PT ;  /* 0x000000ff0a00720c */ /* 0x000fce0003f25270 */
[----:B------:R-:W-:Y:S06]  /*0930*/  @!P0 BRA `(.L_x_18) ;  /* 0x0000000000448947 */ /* 0x000fec0003800000 */
[----:B------:R-:W-:Y:S01]  /*0940*/  LOP3.LUT R11, R3, 0x7ffffffc, RZ, 0xc0, !PT ;  /* 0x7ffffffc030b7812 */ /* 0x000fe200078ec0ff */
[----:B------:R-:W-:-:S07]  /*0950*/  IMAD.MOV.U32 R3, RZ, RZ, RZ ;  /* 0x000000ffff037224 */ /* 0x000fce00078e00ff */
.L_x_19:
[----:B0-----:R-:W0:Y:S01]  /*0960*/  LDC.64 R8, c[0x0][0x3a0] ;  /* 0x0000e800ff087b82 */ /* 0x001e220000000a00 */
[----:B-1----:R-:W-:-:S05]  /*0970*/  IADD3 R7, PT, PT, R3, R4, RZ ;  /* 0x0000000403077210 */ /* 0x002fca0007ffe0ff */
[----:B0-----:R-:W-:-:S05]  /*0980*/  IMAD.WIDE R8, R7, 0x4, R8 ;  /* 0x0000000407087825 */ /* 0x001fca00078e0208 */
[----:B------:R-:W2:Y:S01]  /*0990*/  LDG.E R13, desc[UR36][R8.64] ;  /* 0x00000024080d7981 */ /* 0x000ea2000c1e1900 */
[----:B------:R-:W-:-:S05]  /*09a0*/  IMAD.WIDE.U32 R6, R3, 0x4, R16 ;  /* 0x0000000403067825 */ /* 0x000fca00078e0010 */
[----:B--2---:R1:W-:Y:S04]  /*09b0*/  ST.E desc[UR36][R6.64], R13 ;  /* 0x0000000d06007985 */ /* 0x0043e8000c101924 */
[----:B------:R-:W2:Y:S04]  /*09c0*/  LDG.E R15, desc[UR36][R8.64+0x4] ;  /* 0x00000424080f7981 */ /* 0x000ea8000c1e1900 */
[----:B--2---:R1:W-:Y:S04]  /*09d0*/  ST.E desc[UR36][R6.64+0x4], R15 ;  /* 0x0000040f06007985 */ /* 0x0043e8000c101924 */
[----:B------:R-:W2:Y:S04]  /*09e0*/  LDG.E R21, desc[UR36][R8.64+0x8] ;  /* 0x0000082408157981 */ /* 0x000ea8000c1e1900 */
[----:B--2---:R1:W-:Y:S04]  /*09f0*/  ST.E desc[UR36][R6.64+0x8], R21 ;  /* 0x0000081506007985 */ /* 0x0043e8000c101924 */
[----:B------:R-:W2:Y:S01]  /*0a00*/  LDG.E R29, desc[UR36][R8.64+0xc] ;  /* 0x00000c24081d7981 */ /* 0x000ea2000c1e1900 */
[----:B------:R-:W-:-:S05]  /*0a10*/  VIADD R3, R3, 0x4 ;  /* 0x0000000403037836 */ /* 0x000fca0000000000 */
[----:B------:R-:W-:Y:S01]  /*0a20*/  ISETP.NE.AND P0, PT, R3, R11, PT ;  /* 0x0000000b0300720c */ /* 0x000fe20003f05270 */
[----:B--2---:R1:W-:-:S12]  /*0a30*/  ST.E desc[UR36][R6.64+0xc], R29 ;  /* 0x00000c1d06007985 */ /* 0x0043d8000c101924 */
[----:B------:R-:W-:Y:S05]  /*0a40*/  @P0 BRA `(.L_x_19) ;  /* 0xfffffffc00c40947 */ /* 0x000fea000383ffff */
.L_x_18:
[----:B------:R-:W-:Y:S05]  /*0a50*/  BSYNC.RECONVERGENT B2 ;  /* 0x0000000000027941 */ /* 0x000fea0003800200 */
.L_x_17:
[----:B------:R-:W-:Y:S01]  /*0a60*/  IMAD.MOV.U32 R3, RZ, RZ, R11 ;  /* 0x000000ffff037224 */ /* 0x000fe200078e000b */
[----:B------:R-:W-:Y:S06]  /*0a70*/  @!P1 BRA `(.L_x_16) ;  /* 0x0000000000449947 */ /* 0x000fec0003800000 */
[----:B01----:R-:W0:Y:S01]  /*0a80*/  LDC.64 R6, c[0x0][0x3a0] ;  /* 0x0000e800ff067b82 */ /* 0x003e220000000a00 */
[----:B------:R-:W-:-:S04]  /*0a90*/  IMAD.IADD R3, R11, 0x1, R4 ;  /* 0x000000010b037824 */ /* 0x000fc800078e0204 */
[----:B0-----:R-:W-:-:S05]  /*0aa0*/  IMAD.WIDE R6, R3, 0x4, R6 ;  /* 0x0000000403067825 */ /* 0x001fca00078e0206 */
[----:B------:R-:W2:Y:S01]  /*0ab0*/  LDG.E R13, desc[UR36][R6.64] ;  /* 0x00000024060d7981 */ /* 0x000ea2000c1e1900 */
[----:B------:R-:W-:Y:S01]  /*0ac0*/  IMAD.WIDE.U32 R8, R11, 0x4, R16 ;  /* 0x000000040b087825 */ /* 0x000fe200078e0010 */
[----:B------:R-:W-:-:S03]  /*0ad0*/  ISETP.NE.AND P0, PT, R10, 0x1, PT ;  /* 0x000000010a00780c */ /* 0x000fc60003f05270 */
[----:B------:R-:W-:Y:S01]  /*0ae0*/  VIADD R3, R11, 0x1 ;  /* 0x000000010b037836 */ /* 0x000fe20000000000 */
[----:B--2---:R2:W-:Y:S09]  /*0af0*/  ST.E desc[UR36][R8.64], R13 ;  /* 0x0000000d08007985 */ /* 0x0045f2000c101924 */
[----:B------:R-:W-:Y:S05]  /*0b00*/  @!P0 BRA `(.L_x_16) ;  /* 0x0000000000208947 */ /* 0x000fea0003800000 */
[----:B--2---:R-:W2:Y:S01]  /*0b10*/  LDG.E R13, desc[UR36][R6.64+0x4] ;  /* 0x00000424060d7981 */ /* 0x004ea2000c1e1900 */
[----:B------:R-:W-:Y:S01]  /*0b20*/  ISETP.NE.AND P0, PT, R10, 0x2, PT ;  /* 0x000000020a00780c */ /* 0x000fe20003f05270 */
[----:B------:R-:W-:Y:S02]  /*0b30*/  VIADD R3, R11, 0x2 ;  /* 0x000000020b037836 */ /* 0x000fe40000000000 */
[----:B--2---:R3:W-:Y:S10]  /*0b40*/  ST.E desc[UR36][R8.64+0x4], R13 ;  /* 0x0000040d08007985 */ /* 0x0047f4000c101924 */
[----:B------:R-:W-:Y:S05]  /*0b50*/  @!P0 BRA `(.L_x_16) ;  /* 0x00000000000c8947 */ /* 0x000fea0003800000 */
[----:B------:R-:W2:Y:S01]  /*0b60*/  LDG.E R7, desc[UR36][R6.64+0x8] ;  /* 0x0000082406077981 */ /* 0x000ea2000c1e1900 */
[----:B------:R-:W-:-:S03]  /*0b70*/  IADD3 R3, PT, PT, R11, 0x3, RZ ;  /* 0x000000030b037810 */ /* 0x000fc60007ffe0ff */
[----:B--2---:R4:W-:Y:S04]  /*0b80*/  ST.E desc[UR36][R8.64+0x8], R7 ;  /* 0x0000080708007985 */ /* 0x0049e8000c101924 */
.L_x_16:
[----:B------:R-:W-:Y:S05]  /*0b90*/  BSYNC.RECONVERGENT B1 ;  /* 0x0000000000017941 */ /* 0x000fea0003800200 */
.L_x_15:
[----:B------:R-:W-:-:S13]  /*0ba0*/  ISETP.GE.AND P0, PT, R34, R5, PT ;  /* 0x000000052200720c */ /* 0x000fda0003f06270 */
[----:B------:R-:W-:Y:S05]  /*0bb0*/  @P0 BRA `(.L_x_14) ;  /* 0x0000000000c80947 */ /* 0x000fea0003800000 */
[--C-:B01----:R-:W-:Y:S01]  /*0bc0*/  IMAD.IADD R6, R5, 0x1, -R34.reuse ;  /* 0x0000000105067824 */ /* 0x103fe200078e0a22 */
[----:B------:R-:W-:Y:S01]  /*0bd0*/  BSSY.RECONVERGENT B1, `(.L_x_20) ;  /* 0x0000019000017945 */ /* 0x000fe20003800200 */
[----:B------:R-:W-:Y:S02]  /*0be0*/  IMAD.MOV.U32 R10, RZ, RZ, R34 ;  /* 0x000000ffff0a7224 */ /* 0x000fe400078e0022 */
[----:B------:R-:W-:Y:S01]  /*0bf0*/  IMAD.MOV.U32 R11, RZ, RZ, R3 ;  /* 0x000000ffff0b7224 */ /* 0x000fe200078e0003 */
[----:B------:R-:W-:-:S13]  /*0c00*/  LOP3.LUT P0, R12, R6, 0x3, RZ, 0xc0, !PT ;  /* 0x00000003060c7812 */ /* 0x000fda000780c0ff */
[----:B------:R-:W-:Y:S05]  /*0c10*/  @!P0 BRA `(.L_x_21) ;  /* 0x0000000000508947 */ /* 0x000fea0003800000 */
[----:B--234-:R-:W0:Y:S01]  /*0c20*/  LDC.64 R8, c[0x0][0x3a0] ;  /* 0x0000e800ff087b82 */ /* 0x01ce220000000a00 */
[----:B------:R-:W-:-:S04]  /*0c30*/  IMAD.IADD R7, R34, 0x1, R4 ;  /* 0x0000000122077824 */ /* 0x000fc800078e0204 */
[----:B0-----:R-:W-:-:S05]  /*0c40*/  IMAD.WIDE R8, R7, 0x4, R8 ;  /* 0x0000000407087825 */ /* 0x001fca00078e0208 */
[----:B------:R-:W2:Y:S01]  /*0c50*/  LDG.E R13, desc[UR36][R8.64] ;  /* 0x00000024080d7981 */ /* 0x000ea2000c1e1900 */
[C---:B------:R-:W-:Y:S01]  /*0c60*/  IMAD.WIDE.U32 R6, R3.reuse, 0x4, R16 ;  /* 0x0000000403067825 */ /* 0x040fe200078e0010 */
[----:B------:R-:W-:Y:S02]  /*0c70*/  ISETP.NE.AND P0, PT, R12, 0x1, PT ;  /* 0x000000010c00780c */ /* 0x000fe40003f05270 */
[----:B------:R-:W-:Y:S01]  /*0c80*/  IADD3 R11, PT, PT, R3, 0x1, RZ ;  /* 0x00000001030b7810 */ /* 0x000fe20007ffe0ff */
[----:B------:R-:W-:Y:S01]  /*0c90*/  VIADD R10, R34, 0x1 ;  /* 0x00000001220a7836 */ /* 0x000fe20000000000 */
[----:B--2---:R0:W-:Y:S09]  /*0ca0*/  ST.E desc[UR36][R6.64], R13 ;  /* 0x0000000d06007985 */ /* 0x0041f2000c101924 */
[----:B------:R-:W-:Y:S05]  /*0cb0*/  @!P0 BRA `(.L_x_21) ;  /* 0x0000000000288947 */ /* 0x000fea0003800000 */
[----:B0-----:R-:W2:Y:S01]  /*0cc0*/  LDG.E R13, desc[UR36][R8.64+0x4] ;  /* 0x00000424080d7981 */ /* 0x001ea2000c1e1900 */
[----:B------:R-:W-:Y:S01]  /*0cd0*/  ISETP.NE.AND P0, PT, R12, 0x2, PT ;  /* 0x000000020c00780c */ /* 0x000fe20003f05270 */
[----:B------:R-:W-:Y:S02]  /*0ce0*/  VIADD R10, R34, 0x2 ;  /* 0x00000002220a7836 */ /* 0x000fe40000000000 */
[----:B------:R-:W-:Y:S01]  /*0cf0*/  VIADD R11, R3, 0x2 ;  /* 0x00000002030b7836 */ /* 0x000fe20000000000 */
[----:B--2---:R1:W-:Y:S09]  /*0d00*/  ST.E desc[UR36][R6.64+0x4], R13 ;  /* 0x0000040d06007985 */ /* 0x0043f2000c101924 */
[----:B------:R-:W-:Y:S05]  /*0d10*/  @!P0 BRA `(.L_x_21) ;  /* 0x0000000000108947 */ /* 0x000fea0003800000 */
[----:B------:R-:W2:Y:S01]  /*0d20*/  LDG.E R9, desc[UR36][R8.64+0x8] ;  /* 0x0000082408097981 */ /* 0x000ea2000c1e1900 */
[----:B------:R-:W-:Y:S02]  /*0d30*/  VIADD R11, R3, 0x3 ;  /* 0x00000003030b7836 */ /* 0x000fe40000000000 */
[----:B------:R-:W-:Y:S01]  /*0d40*/  VIADD R10, R34, 0x3 ;  /* 0x00000003220a7836 */ /* 0x000fe20000000000 */
[----:B--2---:R0:W-:Y:S06]  /*0d50*/  ST.E desc[UR36][R6.64+0x8], R9 ;  /* 0x0000080906007985 */ /* 0x0041ec000c101924 */
.L_x_21:
[----:B------:R-:W-:Y:S05]  /*0d60*/  BSYNC.RECONVERGENT B1 ;  /* 0x0000000000017941 */ /* 0x000fea0003800200 */
.L_x_20:
[----:B------:R-:W-:-:S05]  /*0d70*/  IMAD.IADD R3, R34, 0x1, -R5 ;  /* 0x0000000122037824 */ /* 0x000fca00078e0a05 */
[----:B------:R-:W-:Y:S02]  /*0d80*/  ISETP.GT.U32.AND P0, PT, R3, -0x4, PT ;  /* 0xfffffffc0300780c */ /* 0x000fe40003f04070 */
[----:B------:R-:W-:-:S11]  /*0d90*/  MOV R3, R11 ;  /* 0x0000000b00037202 */ /* 0x000fd60000000f00 */
[----:B------:R-:W-:Y:S05]  /*0da0*/  @P0 BRA `(.L_x_14) ;  /* 0x00000000004c0947 */ /* 0x000fea0003800000 */
[----:B------:R-:W-:Y:S01]  /*0db0*/  BSSY.RECONVERGENT B1, `(.L_x_22) ;  /* 0x0000011000017945 */ /* 0x000fe20003800200 */
.L_x_23:
[----:B01--4-:R-:W0:Y:S01]  /*0dc0*/  LDC.64 R6, c[0x0][0x3a0] ;  /* 0x0000e800ff067b82 */ /* 0x013e220000000a00 */
[----:B------:R-:W-:-:S04]  /*0dd0*/  IMAD.IADD R3, R10, 0x1, R4 ;  /* 0x000000010a037824 */ /* 0x000fc800078e0204 */
[----:B0-----:R-:W-:-:S05]  /*0de0*/  IMAD.WIDE R6, R3, 0x4, R6 ;  /* 0x0000000403067825 */ /* 0x001fca00078e0206 */
[----:B------:R-:W4:Y:S01]  /*0df0*/  LDG.E R3, desc[UR36][R6.64] ;  /* 0x0000002406037981 */ /* 0x000f22000c1e1900 */
[----:B--23--:R-:W-:-:S05]  /*0e00*/  IMAD.WIDE.U32 R8, R11, 0x4, R16 ;  /* 0x000000040b087825 */ /* 0x00cfca00078e0010 */
[----:B----4-:R0:W-:Y:S04]  /*0e10*/  ST.E desc[UR36][R8.64], R3 ;  /* 0x0000000308007985 */ /* 0x0101e8000c101924 */
[----:B------:R-:W2:Y:S04]  /*0e20*/  LDG.E R13, desc[UR36][R6.64+0x4] ;  /* 0x00000424060d7981 */ /* 0x000ea8000c1e1900 */
[----:B--2---:R0:W-:Y:S04]  /*0e30*/  ST.E desc[UR36][R8.64+0x4], R13 ;  /* 0x0000040d08007985 */ /* 0x0041e8000c101924 */
[----:B------:R-:W2:Y:S04]  /*0e40*/  LDG.E R15, desc[UR36][R6.64+0x8] ;  /* 0x00000824060f7981 */ /* 0x000ea8000c1e1900 */
[----:B--2---:R0:W-:Y:S04]  /*0e50*/  ST.E desc[UR36][R8.64+0x8], R15 ;  /* 0x0000080f08007985 */ /* 0x0041e8000c101924 */
[----:B------:R-:W2:Y:S01]  /*0e60*/  LDG.E R21, desc[UR36][R6.64+0xc] ;  /* 0x00000c2406157981 */ /* 0x000ea2000c1e1900 */
[----:B------:R-:W-:-:S02]  /*0e70*/  VIADD R10, R10, 0x4 ;  /* 0x000000040a0a7836 */ /* 0x000fc40000000000 */
[----:B------:R-:W-:-:S03]  /*0e80*/  VIADD R11, R11, 0x4 ;  /* 0x000000040b0b7836 */ /* 0x000fc60000000000 */
[----:B------:R-:W-:Y:S01]  /*0e90*/  ISETP.NE.AND P0, PT, R10, R5, PT ;  /* 0x000000050a00720c */ /* 0x000fe20003f05270 */
[----:B--2---:R0:W-:-:S12]  /*0ea0*/  ST.E desc[UR36][R8.64+0xc], R21 ;  /* 0x00000c1508007985 */ /* 0x0041d8000c101924 */
[----:B------:R-:W-:Y:S05]  /*0eb0*/  @P0 BRA `(.L_x_23) ;  /* 0xfffffffc00c00947 */ /* 0x000fea000383ffff */
[----:B------:R-:W-:Y:S05]  /*0ec0*/  BSYNC.RECONVERGENT B1 ;  /* 0x0000000000017941 */ /* 0x000fea0003800200 */
.L_x_22:
[----:B0-----:R-:W-:-:S07]  /*0ed0*/  IMAD.MOV.U32 R3, RZ, RZ, R11 ;  /* 0x000000ffff037224 */ /* 0x001fce00078e000b */
.L_x_14:
[----:B------:R-:W-:Y:S05]  /*0ee0*/  BSYNC.RECONVERGENT B0 ;  /* 0x0000000000007941 */ /* 0x000fea0003800200 */
.L_x_5:
[----:B---3--:R-:W3:Y:S02]  /*0ef0*/  LDC.64 R10, c[0x0][0x388] ;  /* 0x0000e200ff0a7b82 */ /* 0x008ee40000000a00 */
[----:B---3--:R-:W-:-:S05]  /*0f00*/  IMAD.WIDE.U32 R10, R32, 0xc, R10 ;  /* 0x0000000c200a7825 */ /* 0x008fca00078e000a */
[----:B0-----:R-:W3:Y:S01]  /*0f10*/  LDG.E R5, desc[UR36][R10.64] ;  /* 0x000000240a057981 */ /* 0x001ee2000c1e1900 */
[----:B------:R-:W-:Y:S01]  /*0f20*/  BSSY.RECONVERGENT B0, `(.L_x_24) ;  /* 0x00000dd000007945 */ /* 0x000fe20003800200 */
[----:B-----5:R-:W-:Y:S01]  /*0f30*/  IMAD.MOV.U32 R4, RZ, RZ, RZ ;  /* 0x000000ffff047224 */ /* 0x020fe200078e00ff */
[----:B---3--:R-:W-:-:S13]  /*0f40*/  ISETP.GE.AND P0, PT, R5, RZ, PT ;  /* 0x000000ff0500720c */ /* 0x008fda0003f06270 */
[----:B------:R-:W-:Y:S05]  /*0f50*/  @!P0 BRA `(.L_x_25) ;  /* 0x0000000c00648947 */ /* 0x000fea0003800000 */
[----:B------:R-:W3:Y:S02]  /*0f60*/  LDG.E R12, desc[UR36][R10.64+0x4] ;  /* 0x000004240a0c7981 */ /* 0x000ee4000c1e1900 */
[----:B---3--:R-:W-:-:S13]  /*0f70*/  ISETP.GE.AND P0, PT, R12, RZ, PT ;  /* 0x000000ff0c00720c */ /* 0x008fda0003f06270 */
[----:B------:R-:W-:Y:S05]  /*0f80*/  @!P0 BRA `(.L_x_25) ;  /* 0x0000000c00588947 */ /* 0x000fea0003800000 */
[----:B-12---:R-:W2:Y:S02]  /*0f90*/  LDG.E R13, desc[UR36][R10.64+0x8] ;  /* 0x000008240a0d7981 */ /* 0x006ea4000c1e1900 */
[----:B--2---:R-:W-:-:S13]  /*0fa0*/  ISETP.GT.AND P0, PT, R13, R12, PT ;  /* 0x0000000c0d00720c */ /* 0x004fda0003f04270 */
[----:B------:R-:W-:Y:S05]  /*0fb0*/  @!P0 BRA `(.L_x_25) ;  /* 0x0000000c004c8947 */ /* 0x000fea0003800000 */
[----:B----4-:R-:W0:Y:S08]  /*0fc0*/  LDC.64 R6, c[0x0][0x3b0] ;  /* 0x0000ec00ff067b82 */ /* 0x010e300000000a00 */
[----:B------:R-:W1:Y:S01]  /*0fd0*/  LDC.64 R8, c[0x0][0x3a8] ;  /* 0x0000ea00ff087b82 */ /* 0x000e620000000a00 */
[----:B0-----:R-:W-:-:S06]  /*0fe0*/  IMAD.WIDE.U32 R6, R5, 0x4, R6 ;  /* 0x0000000405067825 */ /* 0x001fcc00078e0006 */
[----:B------:R-:W2:Y:S01]  /*0ff0*/  LDG.E R6, desc[UR36][R6.64] ;  /* 0x0000002406067981 */ /* 0x000ea2000c1e1900 */
[----:B-1----:R-:W-:Y:S01]  /*1000*/  IMAD.WIDE.U32 R8, R5, 0x4, R8 ;  /* 0x0000000405087825 */ /* 0x002fe200078e0008 */
[----:B--2---:R-:W-:-:S13]  /*1010*/  ISETP.GT.AND P0, PT, R13, R6, PT ;  /* 0x000000060d00720c */ /* 0x004fda0003f04270 */
[----:B------:R-:W-:Y:S05]  /*1020*/  @P0 BRA `(.L_x_25) ;  /* 0x0000000c00300947 */ /* 0x000fea0003800000 */
[----:B------:R-:W-:-:S04]  /*1030*/  IADD3 R4, PT, PT, -R12, R13, RZ ;  /* 0x0000000d0c047210 */ /* 0x000fc80007ffe1ff */
[----:B------:R-:W-:-:S13]  /*1040*/  ISETP.GE.AND P0, PT, R4, 0x1, PT ;  /* 0x000000010400780c */ /* 0x000fda0003f06270 */
[----:B------:R-:W-:Y:S05]  /*1050*/  @!P0 BRA `(.L_x_25) ;  /* 0x0000000c00248947 */ /* 0x000fea0003800000 */
[----:B------:R0:W5:Y:S01]  /*1060*/  LDG.E R5, desc[UR36][R8.64] ;  /* 0x0000002408057981 */ /* 0x000162000c1e1900 */
[----:B------:R-:W-:Y:S01]  /*1070*/  IMAD.IADD R7, R12, 0x1, -R13 ;  /* 0x000000010c077824 */ /* 0x000fe200078e0a0d */
[----:B------:R-:W-:Y:S01]  /*1080*/  LOP3.LUT R6, R4, 0xf, RZ, 0xc0, !PT ;  /* 0x0000000f04067812 */ /* 0x000fe200078ec0ff */
[----:B------:R-:W-:Y:S03]  /*1090*/  BSSY.RECONVERGENT B1, `(.L_x_26) ;  /* 0x000005d000017945 */ /* 0x000fe60003800200 */
[----:B------:R-:W-:Y:S01]  /*10a0*/  ISETP.GT.U32.AND P0, PT, R7, -0x10, PT ;  /* 0xfffffff00700780c */ /* 0x000fe20003f04070 */
[----:B------:R-:W-:Y:S01]  /*10b0*/  IMAD.MOV.U32 R7, RZ, RZ, RZ ;  /* 0x000000ffff077224 */ /* 0x000fe200078e00ff */
[----:B------:R-:W-:-:S11]  /*10c0*/  ISETP.NE.AND P1, PT, R6, RZ, PT ;  /* 0x000000ff0600720c */ /* 0x000fd60003f25270 */
[----:B0-----:R-:W-:Y:S05]  /*10d0*/  @P0 BRA `(.L_x_27) ;  /* 0x0000000400600947 */ /* 0x001fea0003800000 */
[----:B------:R-:W-:Y:S01]  /*10e0*/  LOP3.LUT R7, R4, 0x7ffffff0, RZ, 0xc0, !PT ;  /* 0x7ffffff004077812 */ /* 0x000fe200078ec0ff */
[----:B------:R-:W-:-:S07]  /*10f0*/  IMAD.MOV.U32 R8, RZ, RZ, RZ ;  /* 0x000000ffff087224 */ /* 0x000fce00078e00ff */
.L_x_28:
[----:B0-----:R-:W2:Y:S01]  /*1100*/  LDG.E R12, desc[UR36][R10.64+0x4] ;  /* 0x000004240a0c7981 */ /* 0x001ea2000c1e1900 */
[----:B------:R-:W0:Y:S01]  /*1110*/  LDC.64 R14, c[0x0][0x3a0] ;  /* 0x0000e800ff0e7b82 */ /* 0x000e220000000a00 */
[----:B-----5:R-:W-:-:S04]  /*1120*/  IMAD.IADD R9, R5, 0x1, R8 ;  /* 0x0000000105097824 */ /* 0x020fc800078e0208 */
[----:B--2---:R-:W-:-:S04]  /*1130*/  IMAD.IADD R29, R12, 0x1, R9 ;  /* 0x000000010c1d7824 */ /* 0x004fc800078e0209 */
[----:B0-----:R-:W-:-:S06]  /*1140*/  IMAD.WIDE R28, R29, 0x4, R14 ;  /* 0x000000041d1c7825 */ /* 0x001fcc00078e020e */
[----:B------:R-:W2:Y:S01]  /*1150*/  LDG.E R29, desc[UR36][R28.64] ;  /* 0x000000241c1d7981 */ /* 0x000ea2000c1e1900 */
[----:B------:R-:W-:-:S05]  /*1160*/  IMAD.WIDE.U32 R12, R8, 0x4, R18 ;  /* 0x00000004080c7825 */ /* 0x000fca00078e0012 */
[----:B--2---:R0:W-:Y:S04]  /*1170*/  ST.E desc[UR36][R12.64], R29 ;  /* 0x0000001d0c007985 */ /* 0x0041e8000c101924 */
[----:B------:R-:W2:Y:S02]  /*1180*/  LDG.E R20, desc[UR36][R10.64+0x4] ;  /* 0x000004240a147981 */ /* 0x000ea4000c1e1900 */
[----:B--2---:R-:W-:-:S05]  /*1190*/  IADD3 R31, PT, PT, R9, 0x1, R20 ;  /* 0x00000001091f7810 */ /* 0x004fca0007ffe014 */
[----:B------:R-:W-:-:S06]  /*11a0*/  IMAD.WIDE R30, R31, 0x4, R14 ;  /* 0x000000041f1e7825 */ /* 0x000fcc00078e020e */
[----:B------:R-:W2:Y:S04]  /*11b0*/  LDG.E R31, desc[UR36][R30.64] ;  /* 0x000000241e1f7981 */ /* 0x000ea8000c1e1900 */
[----:B--2---:R1:W-:Y:S04]  /*11c0*/  ST.E desc[UR36][R12.64+0x4], R31 ;  /* 0x0000041f0c007985 */ /* 0x0043e8000c101924 */
[----:B------:R-:W2:Y:S02]  /*11d0*/  LDG.E R20, desc[UR36][R10.64+0x4] ;  /* 0x000004240a147981 */ /* 0x000ea4000c1e1900 */
[----:B--2---:R-:W-:-:S05]  /*11e0*/  IADD3 R21, PT, PT, R9, 0x2, R20 ;  /* 0x0000000209157810 */ /* 0x004fca0007ffe014 */
[----:B------:R-:W-:-:S06]  /*11f0*/  IMAD.WIDE R20, R21, 0x4, R14 ;  /* 0x0000000415147825 */ /* 0x000fcc00078e020e */
[----:B------:R-:W2:Y:S04]  /*1200*/  LDG.E R21, desc[UR36][R20.64] ;  /* 0x0000002414157981 */ /* 0x000ea8000c1e1900 */
[----:B--2---:R2:W-:Y:S04]  /*1210*/  ST.E desc[UR36][R12.64+0x8], R21 ;  /* 0x000008150c007985 */ /* 0x0045e8000c101924 */
[----:B------:R-:W0:Y:S02]  /*1220*/  LDG.E R28, desc[UR36][R10.64+0x4] ;  /* 0x000004240a1c7981 */ /* 0x000e24000c1e1900 */
[----:B0-----:R-:W-:-:S05]  /*1230*/  IADD3 R29, PT, PT, R9, 0x3, R28 ;  /* 0x00000003091d7810 */ /* 0x001fca0007ffe01c */
[----:B------:R-:W-:-:S06]  /*1240*/  IMAD.WIDE R28, R29, 0x4, R14 ;  /* 0x000000041d1c7825 */ /* 0x000fcc00078e020e */
[----:B------:R-:W3:Y:S04]  /*1250*/  LDG.E R29, desc[UR36][R28.64] ;  /* 0x000000241c1d7981 */ /* 0x000ee8000c1e1900 */
[----:B---3--:R0:W-:Y:S04]  /*1260*/  ST.E desc[UR36][R12.64+0xc], R29 ;  /* 0x00000c1d0c007985 */ /* 0x0081e8000c101924 */
[----:B------:R-:W1:Y:S02]  /*1270*/  LDG.E R30, desc[UR36][R10.64+0x4] ;  /* 0x000004240a1e7981 */ /* 0x000e64000c1e1900 */
[----:B-1----:R-:W-:-:S05]  /*1280*/  IADD3 R31, PT, PT, R9, 0x4, R30 ;  /* 0x00000004091f7810 */ /* 0x002fca0007ffe01e */
[----:B------:R-:W-:-:S06]  /*1290*/  IMAD.WIDE R30, R31, 0x4, R14 ;  /* 0x000000041f1e7825 */ /* 0x000fcc00078e020e */
[----:B------:R-:W3:Y:S04]  /*12a0*/  LDG.E R31, desc[UR36][R30.64] ;  /* 0x000000241e1f7981 */ /* 0x000ee8000c1e1900 */
[----:B---3--:R1:W-:Y:S04]  /*12b0*/  ST.E desc[UR36][R12.64+0x10], R31 ;  /* 0x0000101f0c007985 */ /* 0x0083e8000c101924 */
        /* <DEDUP_REMOVED lines=53> */
[----:B------:R-:W2:Y:S01]  /*1610*/  LDG.E R15, desc[UR36][R14.64] ;  /* 0x000000240e0f7981 */ /* 0x000ea2000c1e1900 */
[----:B------:R-:W-:-:S04]  /*1620*/  IADD3 R8, PT, PT, R8, 0x10, RZ ;  /* 0x0000001008087810 */ /* 0x000fc80007ffe0ff */
[----:B------:R-:W-:Y:S01]  /*1630*/  ISETP.NE.AND P0, PT, R8, R7, PT ;  /* 0x000000070800720c */ /* 0x000fe20003f05270 */
[----:B--2---:R0:W-:-:S12]  /*1640*/  ST.E desc[UR36][R12.64+0x3c], R15 ;  /* 0x00003c0f0c007985 */ /* 0x0041d8000c101924 */
[----:B------:R-:W-:Y:S05]  /*1650*/  @P0 BRA `(.L_x_28) ;  /* 0xfffffff800a80947 */ /* 0x000fea000383ffff */
.L_x_27:
[----:B------:R-:W-:Y:S05]  /*1660*/  BSYNC.RECONVERGENT B1 ;  /* 0x0000000000017941 */ /* 0x000fea0003800200 */
.L_x_26:
[----:B------:R-:W-:Y:S05]  /*1670*/  @!P1 BRA `(.L_x_25) ;  /* 0x00000004009c9947 */ /* 0x000fea0003800000 */
[----:B------:R-:W-:Y:S01]  /*1680*/  ISETP.GE.U32.AND P0, PT, R6, 0x8, PT ;  /* 0x000000080600780c */ /* 0x000fe20003f06070 */
[----:B------:R-:W-:Y:S01]  /*1690*/  BSSY.RECONVERGENT B1, `(.L_x_29) ;  /* 0x0000030000017945 */ /* 0x000fe20003800200 */
[----:B------:R-:W-:-:S04]  /*16a0*/  LOP3.LUT R30, R4, 0x7, RZ, 0xc0, !PT ;  /* 0x00000007041e7812 */ /* 0x000fc800078ec0ff */
[----:B------:R-:W-:-:S07]  /*16b0*/  ISETP.NE.AND P1, PT, R30, RZ, PT ;  /* 0x000000ff1e00720c */ /* 0x000fce0003f25270 */
[----:B------:R-:W-:Y:S06]  /*16c0*/  @!P0 BRA `(.L_x_30) ;  /* 0x0000000000b08947 */ /* 0x000fec0003800000 */
        /* <DEDUP_REMOVED lines=18> */
[----:B0-----:R-:W3:Y:S02]  /*17f0*/  LDG.E R15, desc[UR36][R10.64+0x4] ;  /* 0x000004240a0f7981 */ /* 0x001ee4000c1e1900 */
[----:B---3--:R-:W-:-:S05]  /*1800*/  IADD3 R15, PT, PT, R6, 0x3, R15 ;  /* 0x00000003060f7810 */ /* 0x008fca0007ffe00f */
[----:B------:R-:W-:-:S06]  /*1810*/  IMAD.WIDE R14, R15, 0x4, R8 ;  /* 0x000000040f0e7825 */ /* 0x000fcc00078e0208 */
[----:B------:R-:W3:Y:S04]  /*1820*/  LDG.E R15, desc[UR36][R14.64] ;  /* 0x000000240e0f7981 */ /* 0x000ee8000c1e1900 */
[----:B---3--:R0:W-:Y:S04]  /*1830*/  ST.E desc[UR36][R12.64+0xc], R15 ;  /* 0x00000c0f0c007985 */ /* 0x0081e8000c101924 */
[----:B-1----:R-:W3:Y:S02]  /*1840*/  LDG.E R21, desc[UR36][R10.64+0x4] ;  /* 0x000004240a157981 */ /* 0x002ee4000c1e1900 */
[----:B---3--:R-:W-:-:S05]  /*1850*/  IADD3 R21, PT, PT, R6, 0x4, R21 ;  /* 0x0000000406157810 */ /* 0x008fca0007ffe015 */
[----:B------:R-:W-:-:S06]  /*1860*/  IMAD.WIDE R20, R21, 0x4, R8 ;  /* 0x0000000415147825 */ /* 0x000fcc00078e0208 */
[----:B------:R-:W3:Y:S04]  /*1870*/  LDG.E R21, desc[UR36][R20.64] ;  /* 0x0000002414157981 */ /* 0x000ee8000c1e1900 */
[----:B---3--:R1:W-:Y:S04]  /*1880*/  ST.E desc[UR36][R12.64+0x10], R21 ;  /* 0x000010150c007985 */ /* 0x0083e8000c101924 */
[----:B--2---:R-:W2:Y:S02]  /*1890*/  LDG.E R29, desc[UR36][R10.64+0x4] ;  /* 0x000004240a1d7981 */ /* 0x004ea4000c1e1900 */
        /* <DEDUP_REMOVED lines=12> */
[----:B------:R-:W3:Y:S01]  /*1960*/  LDG.E R9, desc[UR36][R8.64] ;  /* 0x0000002408097981 */ /* 0x000ee2000c1e1900 */
[----:B------:R-:W-:-:S03]  /*1970*/  VIADD R7, R7, 0x8 ;  /* 0x0000000807077836 */ /* 0x000fc60000000000 */
[----:B---3--:R2:W-:Y:S04]  /*1980*/  ST.E desc[UR36][R12.64+0x1c], R9 ;  /* 0x00001c090c007985 */ /* 0x0085e8000c101924 */
.L_x_30:
[----:B------:R-:W-:Y:S05]  /*1990*/  BSYNC.RECONVERGENT B1 ;  /* 0x0000000000017941 */ /* 0x000fea0003800200 */
.L_x_29:
[----:B------:R-:W-:Y:S05]  /*19a0*/  @!P1 BRA `(.L_x_25) ;  /* 0x0000000000d09947 */ /* 0x000fea0003800000 */
[----:B------:R-:W-:Y:S01]  /*19b0*/  ISETP.GE.U32.AND P0, PT, R30, 0x4, PT ;  /* 0x000000041e00780c */ /* 0x000fe20003f06070 */
[----:B------:R-:W-:Y:S01]  /*19c0*/  BSSY.RECONVERGENT B1, `(.L_x_31) ;  /* 0x000001c000017945 */ /* 0x000fe20003800200 */
[----:B0-----:R-:W-:-:S04]  /*19d0*/  LOP3.LUT R31, R4, 0x3, RZ, 0xc0, !PT ;  /* 0x00000003041f7812 */ /* 0x001fc800078ec0ff */
[----:B------:R-:W-:-:S07]  /*19e0*/  ISETP.NE.AND P1, PT, R31, RZ, PT ;  /* 0x000000ff1f00720c */ /* 0x000fce0003f25270 */
[----:B------:R-:W-:Y:S06]  /*19f0*/  @!P0 BRA `(.L_x_32) ;  /* 0x0000000000608947 */ /* 0x000fec0003800000 */
[----:B------:R-:W3:Y:S01]  /*1a00*/  LDG.E R6, desc[UR36][R10.64+0x4] ;  /* 0x000004240a067981 */ /* 0x000ee2000c1e1900 */
[----:B--2---:R-:W0:Y:S01]  /*1a10*/  LDC.64 R8, c[0x0][0x3a0] ;  /* 0x0000e800ff087b82 */ /* 0x004e220000000a00 */
[----:B-----5:R-:W-:-:S04]  /*1a20*/  IMAD.IADD R37, R5, 0x1, R7 ;  /* 0x0000000105257824 */ /* 0x020fc800078e0207 */
[----:B---3--:R-:W-:-:S04]  /*1a30*/  IMAD.IADD R15, R37, 0x1, R6 ;  /* 0x00000001250f7824 */ /* 0x008fc800078e0206 */
        /* <DEDUP_REMOVED lines=17> */
[----:B------:R-:W2:Y:S01]  /*1b50*/  LDG.E R9, desc[UR36][R8.64] ;  /* 0x0000002408097981 */ /* 0x000ea2000c1e1900 */
[----:B------:R-:W-:-:S03]  /*1b60*/  IADD3 R7, PT, PT, R7, 0x4, RZ ;  /* 0x0000000407077810 */ /* 0x000fc60007ffe0ff */
[----:B--2---:R1:W-:Y:S04]  /*1b70*/  ST.E desc[UR36][R12.64+0xc], R9 ;  /* 0x00000c090c007985 */ /* 0x0043e8000c101924 */
.L_x_32:
[----:B------:R-:W-:Y:S05]  /*1b80*/  BSYNC.RECONVERGENT B1 ;  /* 0x0000000000017941 */ /* 0x000fea0003800200 */
.L_x_31:
[----:B------:R-:W-:Y:S05]  /*1b90*/  @!P1 BRA `(.L_x_25) ;  /* 0x0000000000549947 */ /* 0x000fea0003800000 */
[----:B------:R-:W3:Y:S01]  /*1ba0*/  LDG.E R6, desc[UR36][R10.64+0x4] ;  /* 0x000004240a067981 */ /* 0x000ee2000c1e1900 */
[----:B-12---:R-:W0:Y:S01]  /*1bb0*/  LDC.64 R8, c[0x0][0x3a0] ;  /* 0x0000e800ff087b82 */ /* 0x006e220000000a00 */
[----:B-----5:R-:W-:-:S04]  /*1bc0*/  IMAD.IADD R14, R5, 0x1, R7 ;  /* 0x00000001050e7824 */ /* 0x020fc800078e0207 */
[----:B---3--:R-:W-:-:S04]  /*1bd0*/  IMAD.IADD R13, R6, 0x1, R14 ;  /* 0x00000001060d7824 */ /* 0x008fc800078e020e */
[----:B0-----:R-:W-:-:S06]  /*1be0*/  IMAD.WIDE R12, R13, 0x4, R8 ;  /* 0x000000040d0c7825 */ /* 0x001fcc00078e0208 */
[----:B------:R-:W2:Y:S01]  /*1bf0*/  LDG.E R13, desc[UR36][R12.64] ;  /* 0x000000240c0d7981 */ /* 0x000ea2000c1e1900 */
[----:B------:R-:W-:Y:S01]  /*1c00*/  IMAD.WIDE.U32 R6, R7, 0x4, R18 ;  /* 0x0000000407067825 */ /* 0x000fe200078e0012 */
[----:B------:R-:W-:-:S04]  /*1c10*/  ISETP.NE.AND P0, PT, R31, 0x1, PT ;  /* 0x000000011f00780c */ /* 0x000fc80003f05270 */
[----:B--2---:R3:W-:Y:S09]  /*1c20*/  ST.E desc[UR36][R6.64], R13 ;  /* 0x0000000d06007985 */ /* 0x0047f2000c101924 */
[----:B------:R-:W-:Y:S05]  /*1c30*/  @!P0 BRA `(.L_x_25) ;  /* 0x00000000002c8947 */ /* 0x000fea0003800000 */
[----:B------:R-:W2:Y:S01]  /*1c40*/  LDG.E R5, desc[UR36][R10.64+0x4] ;  /* 0x000004240a057981 */ /* 0x000ea2000c1e1900 */
[----:B------:R-:W-:Y:S02]  /*1c50*/  ISETP.NE.AND P0, PT, R31, 0x2, PT ;  /* 0x000000021f00780c */ /* 0x000fe40003f05270 */
[----:B--2---:R-:W-:-:S05]  /*1c60*/  IADD3 R5, PT, PT, R14, 0x1, R5 ;  /* 0x000000010e057810 */ /* 0x004fca0007ffe005 */
[----:B---3--:R-:W-:-:S06]  /*1c70*/  IMAD.WIDE R12, R5, 0x4, R8 ;  /* 0x00000004050c7825 */ /* 0x008fcc00078e0208 */
[----:B------:R-:W2:Y:S04]  /*1c80*/  LDG.E R13, desc[UR36][R12.64] ;  /* 0x000000240c0d7981 */ /* 0x000ea8000c1e1900 */
[----:B--2---:R0:W-:Y:S04]  /*1c90*/  ST.E desc[UR36][R6.64+0x4], R13 ;  /* 0x0000040d06007985 */ /* 0x0041e8000c101924 */
[----:B------:R-:W2:Y:S02]  /*1ca0*/  @P0 LDG.E R5, desc[UR36][R10.64+0x4] ;  /* 0x000004240a050981 */ /* 0x000ea4000c1e1900 */
[----:B--2---:R-:W-:-:S05]  /*1cb0*/  @P0 IADD3 R5, PT, PT, R14, 0x2, R5 ;  /* 0x000000020e050810 */ /* 0x004fca0007ffe005 */
[----:B------:R-:W-:-:S06]  /*1cc0*/  @P0 IMAD.WIDE R8, R5, 0x4, R8 ;  /* 0x0000000405080825 */ /* 0x000fcc00078e0208 */
[----:B------:R-:W2:Y:S04]  /*1cd0*/  @P0 LDG.E R9, desc[UR36][R8.64] ;  /* 0x0000002408090981 */ /* 0x000ea8000c1e1900 */
[----:B--2---:R0:W-:Y:S02]  /*1ce0*/  @P0 ST.E desc[UR36][R6.64+0x8], R9 ;  /* 0x0000080906000985 */ /* 0x0041e4000c101924 */
.L_x_25:
[----:B------:R-:W-:Y:S05]  /*1cf0*/  BSYNC.RECONVERGENT B0 ;  /* 0x0000000000007941 */ /* 0x000fea0003800200 */
.L_x_24:
[----:B012-4-:R-:W2:Y:S01]  /*1d00*/  LDG.E R9, desc[UR36][R10.64] ;  /* 0x000000240a097981 */ /* 0x017ea2000c1e1900 */
[----:B------:R-:W-:Y:S01]  /*1d10*/  BSSY.RECONVERGENT B0, `(.L_x_33) ;  /* 0x0000098000007945 */ /* 0x000fe20003800200 */
[----:B-----5:R-:W-:Y:S01]  /*1d20*/  IMAD.MOV.U32 R5, RZ, RZ, RZ ;  /* 0x000000ffff057224 */ /* 0x020fe200078e00ff */
[----:B--2---:R-:W-:-:S13]  /*1d30*/  ISETP.GE.AND P0, PT, R9, RZ, PT ;  /* 0x000000ff0900720c */ /* 0x004fda0003f06270 */
[----:B------:R-:W-:Y:S05]  /*1d40*/  @!P0 BRA `(.L_x_34) ;  /* 0x0000000800508947 */ /* 0x000fea0003800000 */
[----:B---3--:R-:W0:Y:S01]  /*1d50*/  LDC.64 R12, c[0x0][0x3b0] ;  /* 0x0000ec00ff0c7b82 */ /* 0x008e220000000a00 */
[----:B------:R-:W2:Y:S07]  /*1d60*/  LDG.E R5, desc[UR36][R10.64+0x4] ;  /* 0x000004240a057981 */ /* 0x000eae000c1e1900 */
[----:B------:R-:W1:Y:S01]  /*1d70*/  LDC.64 R6, c[0x0][0x3a8] ;  /* 0x0000ea00ff067b82 */ /* 0x000e620000000a00 */
[----:B0-----:R-:W-:-:S06]  /*1d80*/  IMAD.WIDE.U32 R12, R9, 0x4, R12 ;  /* 0x00000004090c7825 */ /* 0x001fcc00078e000c */
[----:B------:R-:W2:Y:S01]  /*1d90*/  LDG.E R12, desc[UR36][R12.64] ;  /* 0x000000240c0c7981 */ /* 0x000ea2000c1e1900 */
[----:B-1----:R-:W-:-:S06]  /*1da0*/  IMAD.WIDE.U32 R6, R9, 0x4, R6 ;  /* 0x0000000409067825 */ /* 0x002fcc00078e0006 */
[----:B------:R0:W5:Y:S01]  /*1db0*/  LDG.E R6, desc[UR36][R6.64] ;  /* 0x0000002406067981 */ /* 0x000162000c1e1900 */
[----:B------:R-:W-:Y:S01]  /*1dc0*/  BSSY.RECONVERGENT B1, `(.L_x_35) ;  /* 0x0000013000017945 */ /* 0x000fe20003800200 */
[----:B--2---:R-:W-:-:S04]  /*1dd0*/  VIMNMX R5, PT, PT, R12, R5, PT ;  /* 0x000000050c057248 */ /* 0x004fc80003fe0100 */
[----:B------:R-:W-:Y:S01]  /*1de0*/  ISETP.GE.AND P0, PT, R5, 0x1, PT ;  /* 0x000000010500780c */ /* 0x000fe20003f06270 */
[----:B------:R-:W-:-:S12]  /*1df0*/  IMAD.MOV.U32 R5, RZ, RZ, RZ ;  /* 0x000000ffff057224 */ /* 0x000fd800078e00ff */
[----:B0-----:R-:W-:Y:S05]  /*1e00*/  @!P0 BRA `(.L_x_36) ;  /* 0x0000000000388947 */ /* 0x001fea0003800000 */
[----:B------:R-:W0:Y:S01]  /*1e10*/  LDC.64 R8, c[0x0][0x3a0] ;  /* 0x0000e800ff087b82 */ /* 0x000e220000000a00 */
[----:B------:R-:W-:Y:S01]  /*1e20*/  BSSY.RECONVERGENT B2, `(.L_x_36) ;  /* 0x000000c000027945 */ /* 0x000fe20003800200 */
[----:B------:R-:W-:-:S07]  /*1e30*/  IMAD.MOV.U32 R5, RZ, RZ, RZ ;  /* 0x000000ffff057224 */ /* 0x000fce00078e00ff */
.L_x_37:
[----:B-----5:R-:W-:-:S05]  /*1e40*/  IADD3 R15, PT, PT, R6, R5, RZ ;  /* 0x00000005060f7210 */ /* 0x020fca0007ffe0ff */
[----:B0-----:R-:W-:-:S06]  /*1e50*/  IMAD.WIDE R14, R15, 0x4, R8 ;  /* 0x000000040f0e7825 */ /* 0x001fcc00078e0208 */
[----:B------:R-:W2:Y:S01]  /*1e60*/  LDG.E R15, desc[UR36][R14.64] ;  /* 0x000000240e0f7981 */ /* 0x000ea2000c1e1900 */
[----:B------:R-:W-:-:S05]  /*1e70*/  IMAD.WIDE.U32 R20, R5, 0x4, R22 ;  /* 0x0000000405147825 */ /* 0x000fca00078e0016 */
[----:B--2---:R1:W-:Y:S04]  /*1e80*/  ST.E desc[UR36][R20.64], R15 ;  /* 0x0000000f14007985 */ /* 0x0043e8000c101924 */
[----:B------:R-:W2:Y:S01]  /*1e90*/  LDG.E R7, desc[UR36][R10.64+0x4] ;  /* 0x000004240a077981 */ /* 0x000ea2000c1e1900 */
[----:B------:R-:W-:Y:S01]  /*1ea0*/  VIADD R5, R5, 0x1 ;  /* 0x0000000105057836 */ /* 0x000fe20000000000 */
[----:B--2---:R-:W-:-:S04]  /*1eb0*/  VIMNMX R28, PT, PT, R12, R7, PT ;  /* 0x000000070c1c7248 */ /* 0x004fc80003fe0100 */
[----:B------:R-:W-:-:S13]  /*1ec0*/  ISETP.GT.AND P0, PT, R28, R5, PT ;  /* 0x000000051c00720c */ /* 0x000fda0003f04270 */
[----:B-1----:R-:W-:Y:S05]  /*1ed0*/  @P0 BRA `(.L_x_37) ;  /* 0xfffffffc00d80947 */ /* 0x002fea000383ffff */
[----:B------:R-:W-:Y:S05]  /*1ee0*/  BSYNC.RECONVERGENT B2 ;  /* 0x0000000000027941 */ /* 0x000fea0003800200 */
.L_x_36:
[----:B------:R-:W-:Y:S05]  /*1ef0*/  BSYNC.RECONVERGENT B1 ;  /* 0x0000000000017941 */ /* 0x000fea0003800200 */
.L_x_35:
[----:B------:R-:W2:Y:S02]  /*1f00*/  LDG.E R7, desc[UR36][R10.64+0x8] ;  /* 0x000008240a077981 */ /* 0x000ea4000c1e1900 */
[----:B--2---:R-:W-:-:S13]  /*1f10*/  ISETP.GE.AND P0, PT, R7, R12, PT ;  /* 0x0000000c0700720c */ /* 0x004fda0003f06270 */
[----:B------:R-:W-:Y:S05]  /*1f20*/  @P0 BRA `(.L_x_34) ;  /* 0x0000000400d80947 */ /* 0x000fea0003800000 */
[----:B------:R-:W-:Y:S01]  /*1f30*/  IMAD.IADD R8, R12, 0x1, -R7 ;  /* 0x000000010c087824 */ /* 0x000fe200078e0a07 */
[----:B------:R-:W-:Y:S01]  /*1f40*/  BSSY.RECONVERGENT B1, `(.L_x_38) ;  /* 0x0000031000017945 */ /* 0x000fe20003800200 */
[----:B------:R-:W-:-:S03]  /*1f50*/  IMAD.IADD R12, R7, 0x1, -R12 ;  /* 0x00000001070c7824 */ /* 0x000fc600078e0a0c */
[----:B------:R-:W-:Y:S02]  /*1f60*/  LOP3.LUT R20, R8, 0xf, RZ, 0xc0, !PT ;  /* 0x0000000f08147812 */ /* 0x000fe400078ec0ff */
[----:B------:R-:W-:Y:S02]  /*1f70*/  ISETP.GT.U32.AND P0, PT, R12, -0x10, PT ;  /* 0xfffffff00c00780c */ /* 0x000fe40003f04070 */
[----:B------:R-:W-:-:S11]  /*1f80*/  ISETP.NE.AND P1, PT, R20, RZ, PT ;  /* 0x000000ff1400720c */ /* 0x000fd60003f25270 */
[----:B------:R-:W-:Y:S05]  /*1f90*/  @P0 BRA `(.L_x_39) ;  /* 0x0000000000ac0947 */ /* 0x000fea0003800000 */
[----:B------:R-:W-:Y:S01]  /*1fa0*/  LOP3.LUT R9, R8, 0xfffffff0, RZ, 0xc0, !PT ;  /* 0xfffffff008097812 */ /* 0x000fe200078ec0ff */
[----:B------:R-:W-:-:S07]  /*1fb0*/  IMAD.MOV.U32 R14, RZ, RZ, RZ ;  /* 0x000000ffff0e7224 */ /* 0x000fce00078e00ff */
.L_x_40:
[----:B------:R-:W0:Y:S01]  /*1fc0*/  LDC.64 R10, c[0x0][0x3a0] ;  /* 0x0000e800ff0a7b82 */ /* 0x000e220000000a00 */
[----:B--2--5:R-:W-:-:S04]  /*1fd0*/  IMAD.IADD R13, R6, 0x1, R7 ;  /* 0x00000001060d7824 */ /* 0x024fc800078e0207 */
        /* <DEDUP_REMOVED lines=8> */
[----:B------:R-:W3:Y:S04]  /*2060*/  LDG.E R31, desc[UR36][R10.64+0xc] ;  /* 0x00000c240a1f7981 */ /* 0x000ee8000c1e1900 */
[----:B---3--:R3:W-:Y:S04]  /*2070*/  ST.E desc[UR36][R12.64+0xc], R31 ;  /* 0x00000c1f0c007985 */ /* 0x0087e8000c101924 */
[----:B------:R-:W4:Y:S04]  /*2080*/  LDG.E R37, desc[UR36][R10.64+0x10] ;  /* 0x000010240a257981 */ /* 0x000f28000c1e1900 */
[----:B----4-:R4:W-:Y:S04]  /*2090*/  ST.E desc[UR36][R12.64+0x10], R37 ;  /* 0x000010250c007985 */ /* 0x0109e8000c101924 */
[----:B------:R-:W2:Y:S04]  /*20a0*/  LDG.E R39, desc[UR36][R10.64+0x14] ;  /* 0x000014240a277981 */ /* 0x000ea8000c1e1900 */
[----:B--2---:R2:W-:Y:S04]  /*20b0*/  ST.E desc[UR36][R12.64+0x14], R39 ;  /* 0x000014270c007985 */ /* 0x0045e8000c101924 */
[----:B0-----:R-:W3:Y:S04]  /*20c0*/  LDG.E R15, desc[UR36][R10.64+0x18] ;  /* 0x000018240a0f7981 */ /* 0x001ee8000c1e1900 */
[----:B---3--:R0:W-:Y:S04]  /*20d0*/  ST.E desc[UR36][R12.64+0x18], R15 ;  /* 0x0000180f0c007985 */ /* 0x0081e8000c101924 */
[----:B-1----:R-:W3:Y:S04]  /*20e0*/  LDG.E R21, desc[UR36][R10.64+0x1c] ;  /* 0x00001c240a157981 */ /* 0x002ee8000c1e1900 */
[----:B---3--:R1:W-:Y:S04]  /*20f0*/  ST.E desc[UR36][R12.64+0x1c], R21 ;  /* 0x00001c150c007985 */ /* 0x0083e8000c101924 */
[----:B------:R-:W3:Y:S04]  /*2100*/  LDG.E R29, desc[UR36][R10.64+0x20] ;  /* 0x000020240a1d7981 */ /* 0x000ee8000c1e1900 */
[----:B---3--:R3:W-:Y:S04]  /*2110*/  ST.E desc[UR36][R12.64+0x20], R29 ;  /* 0x0000201d0c007985 */ /* 0x0087e8000c101924 */
[----:B------:R-:W4:Y:S04]  /*2120*/  LDG.E R31, desc[UR36][R10.64+0x24] ;  /* 0x000024240a1f7981 */ /* 0x000f28000c1e1900 */
[----:B----4-:R4:W-:Y:S04]  /*2130*/  ST.E desc[UR36][R12.64+0x24], R31 ;  /* 0x0000241f0c007985 */ /* 0x0109e8000c101924 */
[----:B------:R-:W2:Y:S04]  /*2140*/  LDG.E R37, desc[UR36][R10.64+0x28] ;  /* 0x000028240a257981 */ /* 0x000ea8000c1e1900 */
[----:B--2---:R2:W-:Y:S04]  /*2150*/  ST.E desc[UR36][R12.64+0x28], R37 ;  /* 0x000028250c007985 */ /* 0x0045e8000c101924 */
[----:B------:R-:W3:Y:S04]  /*2160*/  LDG.E R39, desc[UR36][R10.64+0x2c] ;  /* 0x00002c240a277981 */ /* 0x000ee8000c1e1900 */
[----:B---3--:R2:W-:Y:S04]  /*2170*/  ST.E desc[UR36][R12.64+0x2c], R39 ;  /* 0x00002c270c007985 */ /* 0x0085e8000c101924 */
[----:B0-----:R-:W3:Y:S04]  /*2180*/  LDG.E R15, desc[UR36][R10.64+0x30] ;  /* 0x000030240a0f7981 */ /* 0x001ee8000c1e1900 */
[----:B---3--:R2:W-:Y:S04]  /*2190*/  ST.E desc[UR36][R12.64+0x30], R15 ;  /* 0x0000300f0c007985 */ /* 0x0085e8000c101924 */
[----:B-1----:R-:W3:Y:S04]  /*21a0*/  LDG.E R21, desc[UR36][R10.64+0x34] ;  /* 0x000034240a157981 */ /* 0x002ee8000c1e1900 */
[----:B---3--:R2:W-:Y:S04]  /*21b0*/  ST.E desc[UR36][R12.64+0x34], R21 ;  /* 0x000034150c007985 */ /* 0x0085e8000c101924 */
[----:B------:R-:W3:Y:S04]  /*21c0*/  LDG.E R29, desc[UR36][R10.64+0x38] ;  /* 0x000038240a1d7981 */ /* 0x000ee8000c1e1900 */
[----:B---3--:R2:W-:Y:S04]  /*21d0*/  ST.E desc[UR36][R12.64+0x38], R29 ;  /* 0x0000381d0c007985 */ /* 0x0085e8000c101924 */
[----:B----4-:R-:W3:Y:S01]  /*21e0*/  LDG.E R31, desc[UR36][R10.64+0x3c] ;  /* 0x00003c240a1f7981 */ /* 0x010ee2000c1e1900 */
[----:B------:R-:W-:Y:S01]  /*21f0*/  IADD3 R14, PT, PT, R14, 0x10, RZ ;  /* 0x000000100e0e7810 */ /* 0x000fe20007ffe0ff */
[----:B------:R-:W-:-:S02]  /*2200*/  VIADD R7, R7, 0x10 ;  /* 0x0000001007077836 */ /* 0x000fc40000000000 */
[----:B------:R-:W-:Y:S01]  /*2210*/  VIADD R5, R5, 0x10 ;  /* 0x0000001005057836 */ /* 0x000fe20000000000 */
[----:B------:R-:W-:Y:S01]  /*2220*/  ISETP.NE.AND P0, PT, R14, R9, PT ;  /* 0x000000090e00720c */ /* 0x000fe20003f05270 */
[----:B---3--:R2:W-:-:S12]  /*2230*/  ST.E desc[UR36][R12.64+0x3c], R31 ;  /* 0x00003c1f0c007985 */ /* 0x0085d8000c101924 */
[----:B------:R-:W-:Y:S05]  /*2240*/  @P0 BRA `(.L_x_40) ;  /* 0xfffffffc005c0947 */ /* 0x000fea000383ffff */
.L_x_39:
[----:B------:R-:W-:Y:S05]  /*2250*/  BSYNC.RECONVERGENT B1 ;  /* 0x0000000000017941 */ /* 0x000fea0003800200 */
.L_x_38:
[----:B------:R-:W-:Y:S05]  /*2260*/  @!P1 BRA `(.L_x_34) ;  /* 0x0000000400089947 */ /* 0x000fea0003800000 */
[----:B------:R-:W-:Y:S01]  /*2270*/  ISETP.GE.U32.AND P0, PT, R20, 0x8, PT ;  /* 0x000000081400780c */ /* 0x000fe20003f06070 */
[----:B------:R-:W-:Y:S01]  /*2280*/  BSSY.RECONVERGENT B1, `(.L_x_41) ;  /* 0x000001a000017945 */ /* 0x000fe20003800200 */
[----:B------:R-:W-:-:S04]  /*2290*/  LOP3.LUT R14, R8, 0x7, RZ, 0xc0, !PT ;  /* 0x00000007080e7812 */ /* 0x000fc800078ec0ff */
[----:B------:R-:W-:-:S07]  /*22a0*/  ISETP.NE.AND P1, PT, R14, RZ, PT ;  /* 0x000000ff0e00720c */ /* 0x000fce0003f25270 */
[----:B------:R-:W-:Y:S06]  /*22b0*/  @!P0 BRA `(.L_x_42) ;  /* 0x0000000000588947 */ /* 0x000fec0003800000 */
[----:B--2---:R-:W0:Y:S01]  /*22c0*/  LDC.64 R12, c[0x0][0x3a0] ;  /* 0x0000e800ff0c7b82 */ /* 0x004e220000000a00 */
[----:B-----5:R-:W-:-:S04]  /*22d0*/  IMAD.IADD R9, R6, 0x1, R7 ;  /* 0x0000000106097824 */ /* 0x020fc800078e0207 */
        /* <DEDUP_REMOVED lines=14> */
[----:B0-----:R-:W2:Y:S04]  /*23c0*/  LDG.E R9, desc[UR36][R12.64+0x18] ;  /* 0x000018240c097981 */ /* 0x001ea8000c1e1900 */
[----:B--2---:R3:W-:Y:S04]  /*23d0*/  ST.E desc[UR36][R10.64+0x18], R9 ;  /* 0x000018090a007985 */ /* 0x0047e8000c101924 */
[----:B-1----:R-:W2:Y:S01]  /*23e0*/  LDG.E R15, desc[UR36][R12.64+0x1c] ;  /* 0x00001c240c0f7981 */ /* 0x002ea2000c1e1900 */
[----:B------:R-:W-:-:S02]  /*23f0*/  VIADD R7, R7, 0x8 ;  /* 0x0000000807077836 */ /* 0x000fc40000000000 */
[----:B------:R-:W-:Y:S01]  /*2400*/  VIADD R5, R5, 0x8 ;  /* 0x0000000805057836 */ /* 0x000fe20000000000 */
[----:B--2---:R3:W-:Y:S06]  /*2410*/  ST.E desc[UR36][R10.64+0x1c], R15 ;  /* 0x00001c0f0a007985 */ /* 0x0047ec000c101924 */
.L_x_42:
[----:B------:R-:W-:Y:S05]  /*2420*/  BSYNC.RECONVERGENT B1 ;  /* 0x0000000000017941 */ /* 0x000fea0003800200 */
.L_x_41:
[----:B------:R-:W-:Y:S05]  /*2430*/  @!P1 BRA `(.L_x_34) ;  /* 0x0000000000949947 */ /* 0x000fea0003800000 */
[----:B------:R-:W-:-:S13]  /*2440*/  ISETP.GE.U32.AND P0, PT, R14, 0x4, PT ;  /* 0x000000040e00780c */ /* 0x000fda0003f06070 */
[----:B--2---:R-:W0:Y:S01]  /*2450*/  @P0 LDC.64 R12, c[0x0][0x3a0] ;  /* 0x0000e800ff0c0b82 */ /* 0x004e220000000a00 */
[----:B---3-5:R-:W-:-:S05]  /*2460*/  @P0 IADD3 R9, PT, PT, R6, R7, RZ ;  /* 0x0000000706090210 */ /* 0x028fca0007ffe0ff */
[----:B0-----:R-:W-:-:S05]  /*2470*/  @P0 IMAD.WIDE R12, R9, 0x4, R12 ;  /* 0x00000004090c0825 */ /* 0x001fca00078e020c */
[----:B------:R-:W2:Y:S01]  /*2480*/  @P0 LDG.E R9, desc[UR36][R12.64] ;  /* 0x000000240c090981 */ /* 0x000ea2000c1e1900 */
[----:B------:R-:W-:-:S05]  /*2490*/  @P0 IMAD.WIDE.U32 R10, R5, 0x4, R22 ;  /* 0x00000004050a0825 */ /* 0x000fca00078e0016 */
[----:B--2---:R0:W-:Y:S04]  /*24a0*/  @P0 ST.E desc[UR36][R10.64], R9 ;  /* 0x000000090a000985 */ /* 0x0041e8000c101924 */
[----:B------:R-:W2:Y:S04]  /*24b0*/  @P0 LDG.E R21, desc[UR36][R12.64+0x4] ;  /* 0x000004240c150981 */ /* 0x000ea8000c1e1900 */
[----:B--2---:R0:W-:Y:S04]  /*24c0*/  @P0 ST.E desc[UR36][R10.64+0x4], R21 ;  /* 0x000004150a000985 */ /* 0x0041e8000c101924 */
[----:B------:R-:W2:Y:S04]  /*24d0*/  @P0 LDG.E R29, desc[UR36][R12.64+0x8] ;  /* 0x000008240c1d0981 */ /* 0x000ea8000c1e1900 */
[----:B--2---:R0:W-:Y:S04]  /*24e0*/  @P0 ST.E desc[UR36][R10.64+0x8], R29 ;  /* 0x0000081d0a000985 */ /* 0x0041e8000c101924 */
[----:B------:R-:W2:Y:S01]  /*24f0*/  @P0 LDG.E R31, desc[UR36][R12.64+0xc] ;  /* 0x00000c240c1f0981 */ /* 0x000ea2000c1e1900 */
[----:B------:R-:W-:Y:S01]  /*2500*/  LOP3.LUT R14, R8, 0x3, RZ, 0xc0, !PT ;  /* 0x00000003080e7812 */ /* 0x000fe200078ec0ff */
[----:B------:R-:W-:-:S02]  /*2510*/  IMAD.MOV.U32 R15, RZ, RZ, R5 ;  /* 0x000000ffff0f7224 */ /* 0x000fc400078e0005 */
[----:B------:R-:W-:Y:S01]  /*2520*/  @P0 VIADD R5, R5, 0x4 ;  /* 0x0000000405050836 */ /* 0x000fe20000000000 */
[----:B------:R-:W-:Y:S01]  /*2530*/  ISETP.NE.AND P1, PT, R14, RZ, PT ;  /* 0x000000ff0e00720c */ /* 0x000fe20003f25270 */
[----:B------:R-:W-:Y:S02]  /*2540*/  @P0 VIADD R7, R7, 0x4 ;  /* 0x0000000407070836 */ /* 0x000fe40000000000 */
[----:B------:R-:W-:Y:S01]  /*2550*/  @P0 IMAD.MOV.U32 R15, RZ, RZ, R5 ;  /* 0x000000ffff0f0224 */ /* 0x000fe200078e0005 */
[----:B--2---:R0:W-:Y:S09]  /*2560*/  @P0 ST.E desc[UR36][R10.64+0xc], R31 ;  /* 0x00000c1f0a000985 */ /* 0x0041f2000c101924 */
[----:B------:R-:W-:Y:S05]  /*2570*/  @!P1 BRA `(.L_x_34) ;  /* 0x0000000000449947 */ /* 0x000fea0003800000 */
[----:B0-----:R-:W0:Y:S01]  /*2580*/  LDC.64 R8, c[0x0][0x3a0] ;  /* 0x0000e800ff087b82 */ /* 0x001e220000000a00 */
[----:B------:R-:W-:-:S04]  /*2590*/  IMAD.IADD R7, R6, 0x1, R7 ;  /* 0x0000000106077824 */ /* 0x000fc800078e0207 */
[----:B0-----:R-:W-:-:S05]  /*25a0*/  IMAD.WIDE R6, R7, 0x4, R8 ;  /* 0x0000000407067825 */ /* 0x001fca00078e0208 */
[----:B------:R-:W2:Y:S01]  /*25b0*/  LDG.E R11, desc[UR36][R6.64] ;  /* 0x00000024060b7981 */ /* 0x000ea2000c1e1900 */
[C---:B------:R-:W-:Y:S01]  /*25c0*/  IMAD.WIDE.U32 R8, R15.reuse, 0x4, R22 ;  /* 0x000000040f087825 */ /* 0x040fe200078e0016 */
[----:B------:R-:W-:Y:S02]  /*25d0*/  ISETP.NE.AND P0, PT, R14, 0x1, PT ;  /* 0x000000010e00780c */ /* 0x000fe40003f05270 */
[----:B------:R-:W-:Y:S02]  /*25e0*/  IADD3 R5, PT, PT, R15, 0x1, RZ ;  /* 0x000000010f057810 */ /* 0x000fe40007ffe0ff */
[----:B--2---:R1:W-:Y:S09]  /*25f0*/  ST.E desc[UR36][R8.64], R11 ;  /* 0x0000000b08007985 */ /* 0x0043f2000c101924 */
[----:B------:R-:W-:Y:S05]  /*2600*/  @!P0 BRA `(.L_x_34) ;  /* 0x0000000000208947 */ /* 0x000fea0003800000 */
[----:B-1----:R-:W2:Y:S01]  /*2610*/  LDG.E R11, desc[UR36][R6.64+0x4] ;  /* 0x00000424060b7981 */ /* 0x002ea2000c1e1900 */
[----:B------:R-:W-:Y:S01]  /*2620*/  ISETP.NE.AND P0, PT, R14, 0x2, PT ;  /* 0x000000020e00780c */ /* 0x000fe20003f05270 */
[----:B------:R-:W-:Y:S02]  /*2630*/  VIADD R5, R15, 0x2 ;  /* 0x000000020f057836 */ /* 0x000fe40000000000 */
[----:B--2---:R4:W-:Y:S10]  /*2640*/  ST.E desc[UR36][R8.64+0x4], R11 ;  /* 0x0000040b08007985 */ /* 0x0049f4000c101924 */
[----:B------:R-:W-:Y:S05]  /*2650*/  @!P0 BRA `(.L_x_34) ;  /* 0x00000000000c8947 */ /* 0x000fea0003800000 */
[----:B------:R-:W2:Y:S01]  /*2660*/  LDG.E R7, desc[UR36][R6.64+0x8] ;  /* 0x0000082406077981 */ /* 0x000ea2000c1e1900 */
[----:B------:R-:W-:-:S03]  /*2670*/  VIADD R5, R15, 0x3 ;  /* 0x000000030f057836 */ /* 0x000fc60000000000 */
[----:B--2---:R0:W-:Y:S04]  /*2680*/  ST.E desc[UR36][R8.64+0x8], R7 ;  /* 0x0000080708007985 */ /* 0x0041e8000c101924 */
.L_x_34:
[----:B------:R-:W-:Y:S05]  /*2690*/  BSYNC.RECONVERGENT B0 ;  /* 0x0000000000007941 */ /* 0x000fea0003800200 */
.L_x_33:
[C---:B------:R-:W-:Y:S01]  /*26a0*/  ISETP.GE.AND P0, PT, R0.reuse, 0x2, PT ;  /* 0x000000020000780c */ /* 0x040fe20003f06270 */
[----:B------:R-:W-:Y:S01]  /*26b0*/  BSSY.RECONVERGENT B0, `(.L_x_43) ;  /* 0x0000047000007945 */ /* 0x000fe20003800200 */
[----:B01--4-:R-:W-:-:S11]  /*26c0*/  VIADD R8, R0, 0xffffffff ;  /* 0xffffffff00087836 */ /* 0x013fd60000000000 */
[----:B------:R-:W-:Y:S05]  /*26d0*/  @!P0 BRA `(.L_x_44) ;  /* 0x0000000400108947 */ /* 0x000fea0003800000 */
[----:B------:R-:W-:Y:S01]  /*26e0*/  VIADD R20, R0, 0xfffffffe ;  /* 0xfffffffe00147836 */ /* 0x000fe20000000000 */
[----:B---3--:R-:W-:Y:S01]  /*26f0*/  MOV R10, R8 ;  /* 0x00000008000a7202 */ /* 0x008fe20000000f00 */
[----:B------:R-:W-:-:S07]  /*2700*/  IMAD.MOV.U32 R9, RZ, RZ, RZ ;  /* 0x000000ffff097224 */ /* 0x000fce00078e00ff */
.L_x_50:
[----:B-1---5:R-:W-:Y:S01]  /*2710*/  IMAD.IADD R6, R9, 0x1, -R0 ;  /* 0x0000000109067824 */ /* 0x022fe200078e0a00 */
[----:B------:R-:W-:Y:S04]  /*2720*/  BSSY.RECONVERGENT B1, `(.L_x_45) ;  /* 0x000003b000017945 */ /* 0x000fe80003800200 */
[----:B------:R-:W-:-:S13]  /*2730*/  ISETP.GT.AND P1, PT, R6, -0x2, PT ;  /* 0xfffffffe0600780c */ /* 0x000fda0003f24270 */
[----:B0-----:R-:W-:Y:S05]  /*2740*/  @P1 BRA `(.L_x_46) ;  /* 0x0000000000e01947 */ /* 0x001fea0003800000 */
[----:B------:R-:W-:Y:S01]  /*2750*/  IMAD.IADD R6, R20, 0x1, -R9 ;  /* 0x0000000114067824 */ /* 0x000fe200078e0a09 */
[----:B------:R-:W-:Y:S01]  /*2760*/  LOP3.LUT R28, R10, 0x3, RZ, 0xc0, !PT ;  /* 0x000000030a1c7812 */ /* 0x000fe200078ec0ff */
[----:B------:R-:W-:Y:S01]  /*2770*/  BSSY.RECONVERGENT B2, `(.L_x_47) ;  /* 0x0000020000027945 */ /* 0x000fe20003800200 */
[----:B------:R-:W-:Y:S02]  /*2780*/  IMAD.MOV.U32 R11, RZ, RZ, RZ ;  /* 0x000000ffff0b7224 */ /* 0x000fe400078e00ff */
[----:B------:R-:W-:Y:S02]  /*2790*/  ISETP.GE.U32.AND P2, PT, R6, 0x3, PT ;  /* 0x000000030600780c */ /* 0x000fe40003f46070 */
[----:B------:R-:W-:-:S11]  /*27a0*/  ISETP.NE.AND P1, PT, R28, RZ, PT ;  /* 0x000000ff1c00720c */ /* 0x000fd60003f25270 */
[----:B------:R-:W-:Y:S05]  /*27b0*/  @!P2 BRA `(.L_x_48) ;  /* 0x00000000006ca947 */ /* 0x000fea0003800000 */
[----:B--2---:R0:W5:Y:S01]  /*27c0*/  LD.E R13, desc[UR36][R26.64] ;  /* 0x000000241a0d7980 */ /* 0x004162000c101900 */
[----:B------:R-:W-:Y:S01]  /*27d0*/  LOP3.LUT R11, R10, 0xfffffffc, RZ, 0xc0, !PT ;  /* 0xfffffffc0a0b7812 */ /* 0x000fe200078ec0ff */
[----:B------:R-:W-:-:S07]  /*27e0*/  IMAD.MOV.U32 R12, RZ, RZ, RZ ;  /* 0x000000ffff0c7224 */ /* 0x000fce00078e00ff */
.L_x_49:
[----:B------:R-:W-:-:S05]  /*27f0*/  IMAD.WIDE.U32 R6, R12, 0x4, R26 ;  /* 0x000000040c067825 */ /* 0x000fca00078e001a */
[----:B------:R-:W2:Y:S04]  /*2800*/  LD.E R15, desc[UR36][R6.64+0x4] ;  /* 0x00000424060f7980 */ /* 0x000ea8000c101900 */
[----:B------:R-:W3:Y:S04]  /*2810*/  LD.E R21, desc[UR36][R6.64+0x8] ;  /* 0x0000082406157980 */ /* 0x000ee8000c101900 */
[----:B------:R-:W4:Y:S01]  /*2820*/  LD.E R14, desc[UR36][R6.64+0xc] ;  /* 0x00000c24060e7980 */ /* 0x000f22000c101900 */
[----:B--2--5:R-:W-:-:S13]  /*2830*/  ISETP.GT.AND P2, PT, R13, R15, PT ;  /* 0x0000000f0d00720c */ /* 0x024fda0003f44270 */
[----:B------:R1:W-:Y:S04]  /*2840*/  @P2 ST.E desc[UR36][R6.64], R15 ;  /* 0x0000000f06002985 */ /* 0x0003e8000c101924 */
[----:B------:R2:W-:Y:S01]  /*2850*/  @P2 ST.E desc[UR36][R6.64+0x4], R13 ;  /* 0x0000040d06002985 */ /* 0x0005e2000c101924 */
[----:B-1----:R-:W-:-:S03]  /*2860*/  @P2 IMAD.MOV.U32 R15, RZ, RZ, R13 ;  /* 0x000000ffff0f2224 */ /* 0x002fc600078e000d */
[----:B--2---:R-:W2:Y:S02]  /*2870*/  LD.E R13, desc[UR36][R6.64+0x10] ;  /* 0x00001024060d7980 */ /* 0x004ea4000c101900 */
[----:B---3--:R-:W-:Y:S01]  /*2880*/  ISETP.GT.AND P2, PT, R15, R21, PT ;  /* 0x000000150f00720c */ /* 0x008fe20003f44270 */
[----:B------:R-:W-:-:S12]  /*2890*/  VIADD R12, R12, 0x4 ;  /* 0x000000040c0c7836 */ /* 0x000fd80000000000 */
[----:B------:R1:W-:Y:S04]  /*28a0*/  @P2 ST.E desc[UR36][R6.64+0x4], R21 ;  /* 0x0000041506002985 */ /* 0x0003e8000c101924 */
[----:B------:R-:W-:Y:S01]  /*28b0*/  @P2 ST.E desc[UR36][R6.64+0x8], R15 ;  /* 0x0000080f06002985 */ /* 0x000fe2000c101924 */
[----:B-1----:R-:W-:-:S04]  /*28c0*/  @P2 MOV R21, R15 ;  /* 0x0000000f00152202 */ /* 0x002fc80000000f00 */
[----:B----4-:R-:W-:-:S13]  /*28d0*/  ISETP.GT.AND P3, PT, R21, R14, PT ;  /* 0x0000000e1500720c */ /* 0x010fda0003f64270 */
[----:B------:R1:W-:Y:S04]  /*28e0*/  @P3 ST.E desc[UR36][R6.64+0x8], R14 ;  /* 0x0000080e06003985 */ /* 0x0003e8000c101924 */
[----:B------:R-:W-:Y:S01]  /*28f0*/  @P3 ST.E desc[UR36][R6.64+0xc], R21 ;  /* 0x00000c1506003985 */ /* 0x000fe2000c101924 */
[----:B-1----:R-:W-:Y:S01]  /*2900*/  @P3 IMAD.MOV.U32 R14, RZ, RZ, R21 ;  /* 0x000000ffff0e3224 */ /* 0x002fe200078e0015 */
[----:B------:R-:W-:-:S04]  /*2910*/  ISETP.NE.AND P3, PT, R12, R11, PT ;  /* 0x0000000b0c00720c */ /* 0x000fc80003f65270 */
[----:B--2---:R-:W-:-:S13]  /*2920*/  ISETP.GT.AND P2, PT, R14, R13, PT ;  /* 0x0000000d0e00720c */ /* 0x004fda0003f44270 */
[----:B------:R-:W-:Y:S04]  /*2930*/  @P2 ST.E desc[UR36][R6.64+0x10], R14 ;  /* 0x0000100e06002985 */ /* 0x000fe8000c101924 */
[----:B------:R1:W-:Y:S02]  /*2940*/  @P2 ST.E desc[UR36][R6.64+0xc], R13 ;  /* 0x00000c0d06002985 */ /* 0x0003e4000c101924 */
[----:B-1----:R-:W-:Y:S01]  /*2950*/  @P2 IMAD.MOV.U32 R13, RZ, RZ, R14 ;  /* 0x000000ffff0d2224 */ /* 0x002fe200078e000e */
[----:B------:R-:W-:Y:S06]  /*2960*/  @P3 BRA `(.L_x_49) ;  /* 0xfffffffc00a03947 */ /* 0x000fec000383ffff */
.L_x_48:
[----:B------:R-:W-:Y:S05]  /*2970*/  BSYNC.RECONVERGENT B2 ;  /* 0x0000000000027941 */ /* 0x000fea0003800200 */
.L_x_47:
[----:B------:R-:W-:Y:S05]  /*2980*/  @!P1 BRA `(.L_x_46) ;  /* 0x0000000000509947 */ /* 0x000fea0003800000 */
[----:B------:R-:W-:-:S05]  /*2990*/  IMAD.WIDE.U32 R6, R11, 0x4, R26 ;  /* 0x000000040b067825 */ /* 0x000fca00078e001a */
[----:B--2---:R-:W2:Y:S04]  /*29a0*/  LD.E R12, desc[UR36][R6.64] ;  /* 0x00000024060c7980 */ /* 0x004ea8000c101900 */
[----:B------:R-:W2:Y:S01]  /*29b0*/  LD.E R11, desc[UR36][R6.64+0x4] ;  /* 0x00000424060b7980 */ /* 0x000ea2000c101900 */
[----:B------:R-:W-:Y:S02]  /*29c0*/  ISETP.NE.AND P2, PT, R28, 0x1, PT ;  /* 0x000000011c00780c */ /* 0x000fe40003f45270 */
[----:B--2---:R-:W-:-:S13]  /*29d0*/  ISETP.GT.AND P1, PT, R12, R11, PT ;  /* 0x0000000b0c00720c */ /* 0x004fda0003f24270 */
[----:B------:R-:W-:Y:S04]  /*29e0*/  @P1 ST.E desc[UR36][R6.64+0x4], R12 ;  /* 0x0000040c06001985 */ /* 0x000fe8000c101924 */
[----:B------:R1:W-:Y:S02]  /*29f0*/  @P1 ST.E desc[UR36][R6.64], R11 ;  /* 0x0000000b06001985 */ /* 0x0003e4000c101924 */
[----:B-1----:R-:W-:Y:S01]  /*2a00*/  @P1 IMAD.MOV.U32 R11, RZ, RZ, R12 ;  /* 0x000000ffff0b1224 */ /* 0x002fe200078e000c */
[----:B------:R-:W-:Y:S06]  /*2a10*/  @!P2 BRA `(.L_x_46) ;  /* 0x00000000002ca947 */ /* 0x000fec0003800000 */
[----:B------:R-:W2:Y:S01]  /*2a20*/  LD.E R13, desc[UR36][R6.64+0x8] ;  /* 0x00000824060d7980 */ /* 0x000ea2000c101900 */
[----:B------:R-:W-:Y:S02]  /*2a30*/  ISETP.NE.AND P2, PT, R28, 0x2, PT ;  /* 0x000000021c00780c */ /* 0x000fe40003f45270 */
[----:B--2---:R-:W-:-:S13]  /*2a40*/  ISETP.GT.AND P1, PT, R11, R13, PT ;  /* 0x0000000d0b00720c */ /* 0x004fda0003f24270 */
[----:B------:R-:W-:Y:S04]  /*2a50*/  @P1 ST.E desc[UR36][R6.64+0x8], R11 ;  /* 0x0000080b06001985 */ /* 0x000fe8000c101924 */
[----:B------:R1:W-:Y:S02]  /*2a60*/  @P1 ST.E desc[UR36][R6.64+0x4], R13 ;  /* 0x0000040d06001985 */ /* 0x0003e4000c101924 */
[----:B-1----:R-:W-:Y:S01]  /*2a70*/  @P1 IMAD.MOV.U32 R13, RZ, RZ, R11 ;  /* 0x000000ffff0d1224 */ /* 0x002fe200078e000b */
[----:B------:R-:W-:Y:S06]  /*2a80*/  @!P2 BRA `(.L_x_46) ;  /* 0x000000000010a947 */ /* 0x000fec0003800000 */
[----:B------:R-:W2:Y:S02]  /*2a90*/  LD.E R11, desc[UR36][R6.64+0xc] ;  /* 0x00000c24060b7980 */ /* 0x000ea4000c101900 */
[----:B--2---:R-:W-:-:S13]  /*2aa0*/  ISETP.GT.AND P1, PT, R13, R11, PT ;  /* 0x0000000b0d00720c */ /* 0x004fda0003f24270 */
[----:B------:R1:W-:Y:S04]  /*2ab0*/  @P1 ST.E desc[UR36][R6.64+0x8], R11 ;  /* 0x0000080b06001985 */ /* 0x0003e8000c101924 */
[----:B------:R1:W-:Y:S02]  /*2ac0*/  @P1 ST.E desc[UR36][R6.64+0xc], R13 ;  /* 0x00000c0d06001985 */ /* 0x0003e4000c101924 */
.L_x_46:
[----:B------:R-:W-:Y:S05]  /*2ad0*/  BSYNC.RECONVERGENT B1 ;  /* 0x0000000000017941 */ /* 0x000fea0003800200 */
.L_x_45:
[----:B------:R-:W-:Y:S01]  /*2ae0*/  IADD3 R9, PT, PT, R9, 0x1, RZ ;  /* 0x0000000109097810 */ /* 0x000fe20007ffe0ff */
[----:B------:R-:W-:-:S03]  /*2af0*/  VIADD R10, R10, 0xffffffff ;  /* 0xffffffff0a0a7836 */ /* 0x000fc60000000000 */
[----:B------:R-:W-:-:S13]  /*2b00*/  ISETP.NE.AND P1, PT, R9, R8, PT ;  /* 0x000000080900720c */ /* 0x000fda0003f25270 */
[----:B------:R-:W-:Y:S05]  /*2b10*/  @P1 BRA `(.L_x_50) ;  /* 0xfffffff800fc1947 */ /* 0x000fea000383ffff */
.L_x_44:
[----:B------:R-:W-:Y:S05]  /*2b20*/  BSYNC.RECONVERGENT B0 ;  /* 0x0000000000007941 */ /* 0x000fea0003800200 */
.L_x_43:
[C---:B------:R-:W-:Y:S01]  /*2b30*/  ISETP.GE.AND P1, PT, R4.reuse, 0x2, PT ;  /* 0x000000020400780c */ /* 0x040fe20003f26270 */
[----:B------:R-:W-:Y:S01]  /*2b40*/  BSSY.RECONVERGENT B0, `(.L_x_51) ;  /* 0x0000086000007945 */ /* 0x000fe20003800200 */
[----:B-1-3-5:R-:W-:-:S11]  /*2b50*/  VIADD R6, R4, 0xffffffff ;  /* 0xffffffff04067836 */ /* 0x02afd60000000000 */
[----:B------:R-:W-:Y:S05]  /*2b60*/  @!P1 BRA `(.L_x_52) ;  /* 0x00000008000c9947 */ /* 0x000fea0003800000 */
[----:B------:R-:W-:Y:S01]  /*2b70*/  VIADD R7, R4, 0xfffffffe ;  /* 0xfffffffe04077836 */ /* 0x000fe20000000000 */
[----:B--2---:R-:W-:Y:S01]  /*2b80*/  PRMT R12, RZ, 0x7610, R12 ;  /* 0x00007610ff0c7816 */ /* 0x004fe2000000000c */
[----:B------:R-:W-:Y:S01]  /*2b90*/  IMAD.MOV.U32 R9, RZ, RZ, RZ ;  /* 0x000000ffff097224 */ /* 0x000fe200078e00ff */
[----:B------:R-:W-:Y:S01]  /*2ba0*/  PRMT R13, RZ, 0x7610, R13 ;  /* 0x00007610ff0d7816 */ /* 0x000fe2000000000d */
[----:B------:R-:W-:-:S07]  /*2bb0*/  IMAD.MOV.U32 R14, RZ, RZ, R6 ;  /* 0x000000ffff0e7224 */ /* 0x000fce00078e0006 */
.L_x_62:
[----:B--234-:R-:W-:Y:S01]  /*2bc0*/  IADD3 R10, PT, PT, R9, -R4, RZ ;  /* 0x80000004090a7210 */ /* 0x01cfe20007ffe0ff */
[----:B------:R-:W-:Y:S03]  /*2bd0*/  BSSY.RECONVERGENT B1, `(.L_x_53) ;  /* 0x0000076000017945 */ /* 0x000fe60003800200 */
[----:B------:R-:W-:-:S13]  /*2be0*/  ISETP.GT.AND P1, PT, R10, -0x2, PT ;  /* 0xfffffffe0a00780c */ /* 0x000fda0003f24270 */
[----:B-1----:R-:W-:Y:S05]  /*2bf0*/  @P1 BRA `(.L_x_54) ;  /* 0x0000000400cc1947 */ /* 0x002fea0003800000 */
[----:B------:R-:W-:Y:S01]  /*2c00*/  IMAD.IADD R10, R7, 0x1, -R9 ;  /* 0x00000001070a7824 */ /* 0x000fe200078e0a09 */
[----:B------:R-:W-:Y:S01]  /*2c10*/  BSSY.RECONVERGENT B2, `(.L_x_55) ;  /* 0x0000034000027945 */ /* 0x000fe20003800200 */
[----:B------:R-:W-:Y:S01]  /*2c20*/  LOP3.LUT P1, RZ, R14, 0x7, RZ, 0xc0, !PT ;  /* 0x000000070eff7812 */ /* 0x000fe2000782c0ff */
[----:B------:R-:W-:Y:S02]  /*2c30*/  IMAD.MOV.U32 R15, RZ, RZ, RZ ;  /* 0x000000ffff0f7224 */ /* 0x000fe400078e00ff */
[----:B------:R-:W-:-:S13]  /*2c40*/  ISETP.GE.U32.AND P2, PT, R10, 0x7, PT ;  /* 0x000000070a00780c */ /* 0x000fda0003f46070 */
[----:B------:R-:W-:Y:S05]  /*2c50*/  @!P2 BRA `(.L_x_56) ;  /* 0x0000000000bca947 */ /* 0x000fea0003800000 */
[----:B------:R1:W5:Y:S01]  /*2c60*/  LD.E R21, desc[UR36][R18.64] ;  /* 0x0000002412157980 */ /* 0x000362000c101900 */
[----:B------:R-:W-:Y:S01]  /*2c70*/  LOP3.LUT R15, R14, 0xfffffff8, RZ, 0xc0, !PT ;  /* 0xfffffff80e0f7812 */ /* 0x000fe200078ec0ff */
[----:B------:R-:W-:-:S07]  /*2c80*/  IMAD.MOV.U32 R20, RZ, RZ, RZ ;  /* 0x000000ffff147224 */ /* 0x000fce00078e00ff */
.L_x_57:
[----:B------:R-:W-:-:S05]  /*2c90*/  IMAD.WIDE.U32 R10, R20, 0x4, R18 ;  /* 0x00000004140a7825 */ /* 0x000fca00078e0012 */
[----:B------:R-:W2:Y:S04]  /*2ca0*/  LD.E R29, desc[UR36][R10.64+0x4] ;  /* 0x000004240a1d7980 */ /* 0x000ea8000c101900 */
[----:B------:R-:W3:Y:S04]  /*2cb0*/  LD.E R31, desc[UR36][R10.64+0x8] ;  /* 0x000008240a1f7980 */ /* 0x000ee8000c101900 */
[----:B------:R-:W4:Y:S04]  /*2cc0*/  LD.E R37, desc[UR36][R10.64+0xc] ;  /* 0x00000c240a257980 */ /* 0x000f28000c101900 */
[----:B------:R-:W4:Y:S04]  /*2cd0*/  LD.E R39, desc[UR36][R10.64+0x10] ;  /* 0x000010240a277980 */ /* 0x000f28000c101900 */
[----:B------:R-:W4:Y:S04]  /*2ce0*/  LD.E R41, desc[UR36][R10.64+0x14] ;  /* 0x000014240a297980 */ /* 0x000f28000c101900 */
[----:B------:R-:W4:Y:S04]  /*2cf0*/  LD.E R43, desc[UR36][R10.64+0x18] ;  /* 0x000018240a2b7980 */ /* 0x000f28000c101900 */
[----:B------:R-:W4:Y:S01]  /*2d00*/  LD.E R28, desc[UR36][R10.64+0x1c] ;  /* 0x00001c240a1c7980 */ /* 0x000f22000c101900 */
[----:B--2--5:R-:W-:-:S13]  /*2d10*/  ISETP.GT.AND P2, PT, R21, R29, PT ;  /* 0x0000001d1500720c */ /* 0x024fda0003f44270 */
[----:B------:R2:W-:Y:S04]  /*2d20*/  @P2 ST.E desc[UR36][R10.64], R29 ;  /* 0x0000001d0a002985 */ /* 0x0005e8000c101924 */
[----:B------:R0:W-:Y:S01]  /*2d30*/  @P2 ST.E desc[UR36][R10.64+0x4], R21 ;  /* 0x000004150a002985 */ /* 0x0001e2000c101924 */
[----:B--2---:R-:W-:-:S03]  /*2d40*/  @P2 IMAD.MOV.U32 R29, RZ, RZ, R21 ;  /* 0x000000ffff1d2224 */ /* 0x004fc600078e0015 */
[----:B0-----:R-:W2:Y:S02]  /*2d50*/  LD.E R21, desc[UR36][R10.64+0x20] ;  /* 0x000020240a157980 */ /* 0x001ea4000c101900 */
[----:B---3--:R-:W-:-:S13]  /*2d60*/  ISETP.GT.AND P2, PT, R29, R31, PT ;  /* 0x0000001f1d00720c */ /* 0x008fda0003f44270 */
[----:B------:R0:W-:Y:S04]  /*2d70*/  @P2 ST.E desc[UR36][R10.64+0x4], R31 ;  /* 0x0000041f0a002985 */ /* 0x0001e8000c101924 */
[----:B------:R-:W-:Y:S01]  /*2d80*/  @P2 ST.E desc[UR36][R10.64+0x8], R29 ;  /* 0x0000081d0a002985 */ /* 0x000fe2000c101924 */
[----:B0-----:R-:W-:-:S05]  /*2d90*/  @P2 IMAD.MOV.U32 R31, RZ, RZ, R29 ;  /* 0x000000ffff1f2224 */ /* 0x001fca00078e001d */
[----:B----4-:R-:W-:-:S13]  /*2da0*/  ISETP.GT.AND P2, PT, R31, R37, PT ;  /* 0x000000251f00720c */ /* 0x010fda0003f44270 */
[----:B------:R0:W-:Y:S04]  /*2db0*/  @P2 ST.E desc[UR36][R10.64+0x8], R37 ;  /* 0x000008250a002985 */ /* 0x0001e8000c101924 */
[----:B------:R-:W-:Y:S01]  /*2dc0*/  @P2 ST.E desc[UR36][R10.64+0xc], R31 ;  /* 0x00000c1f0a002985 */ /* 0x000fe2000c101924 */
[----:B0-----:R-:W-:-:S04]  /*2dd0*/  @P2 MOV R37, R31 ;  /* 0x0000001f00252202 */ /* 0x001fc80000000f00 */
[----:B------:R-:W-:-:S13]  /*2de0*/  ISETP.GT.AND P2, PT, R37, R39, PT ;  /* 0x000000272500720c */ /* 0x000fda0003f44270 */
[----:B------:R0:W-:Y:S04]  /*2df0*/  @P2 ST.E desc[UR36][R10.64+0xc], R39 ;  /* 0x00000c270a002985 */ /* 0x0001e8000c101924 */
[----:B------:R-:W-:Y:S01]  /*2e00*/  @P2 ST.E desc[UR36][R10.64+0x10], R37 ;  /* 0x000010250a002985 */ /* 0x000fe2000c101924 */
[----:B0-----:R-:W-:-:S05]  /*2e10*/  @P2 IMAD.MOV.U32 R39, RZ, RZ, R37 ;  /* 0x000000ffff272224 */ /* 0x001fca00078e0025 */
[----:B------:R-:W-:-:S13]  /*2e20*/  ISETP.GT.AND P2, PT, R39, R41, PT ;  /* 0x000000292700720c */ /* 0x000fda0003f44270 */
[----:B------:R0:W-:Y:S04]  /*2e30*/  @P2 ST.E desc[UR36][R10.64+0x10], R41 ;  /* 0x000010290a002985 */ /* 0x0001e8000c101924 */
[----:B------:R-:W-:Y:S01]  /*2e40*/  @P2 ST.E desc[UR36][R10.64+0x14], R39 ;  /* 0x000014270a002985 */ /* 0x000fe2000c101924 */
[----:B0-----:R-:W-:-:S05]  /*2e50*/  @P2 IMAD.MOV.U32 R41, RZ, RZ, R39 ;  /* 0x000000ffff292224 */ /* 0x001fca00078e0027 */
[----:B------:R-:W-:-:S13]  /*2e60*/  ISETP.GT.AND P2, PT, R41, R43, PT ;  /* 0x0000002b2900720c */ /* 0x000fda0003f44270 */
[----:B------:R0:W-:Y:S02]  /*2e70*/  @P2 ST.E desc[UR36][R10.64+0x14], R43 ;  /* 0x0000142b0a002985 */ /* 0x0001e4000c101924 */
[----:B0-----:R-:W-:-:S05]  /*2e80*/  @P2 IMAD.MOV.U32 R43, RZ, RZ, R41 ;  /* 0x000000ffff2b2224 */ /* 0x001fca00078e0029 */
[----:B------:R-:W-:Y:S01]  /*2e90*/  ISETP.GT.AND P3, PT, R43, R28, PT ;  /* 0x0000001c2b00720c */ /* 0x000fe20003f64270 */
[----:B------:R-:W-:-:S12]  /*2ea0*/  @P2 ST.E desc[UR36][R10.64+0x18], R41 ;  /* 0x000018290a002985 */ /* 0x000fd8000c101924 */
[----:B------:R0:W-:Y:S02]  /*2eb0*/  @P3 ST.E desc[UR36][R10.64+0x18], R28 ;  /* 0x0000181c0a003985 */ /* 0x0001e4000c101924 */
[----:B0-----:R-:W-:Y:S02]  /*2ec0*/  @P3 IMAD.MOV.U32 R28, RZ, RZ, R43 ;  /* 0x000000ffff1c3224 */ /* 0x001fe400078e002b */
[----:B------:R-:W-:Y:S01]  /*2ed0*/  VIADD R20, R20, 0x8 ;  /* 0x0000000814147836 */ /* 0x000fe20000000000 */
[----:B------:R-:W-:Y:S04]  /*2ee0*/  @P3 ST.E desc[UR36][R10.64+0x1c], R43 ;  /* 0x00001c2b0a003985 */ /* 0x000fe8000c101924 */
[----:B------:R-:W-:Y:S02]  /*2ef0*/  ISETP.NE.AND P3, PT, R20, R15, PT ;  /* 0x0000000f1400720c */ /* 0x000fe40003f65270 */
[----:B--2---:R-:W-:-:S13]  /*2f00*/  ISETP.GT.AND P2, PT, R28, R21, PT ;  /* 0x000000151c00720c */ /* 0x004fda0003f44270 */
[----:B------:R-:W-:Y:S04]  /*2f10*/  @P2 ST.E desc[UR36][R10.64+0x20], R28 ;  /* 0x0000201c0a002985 */ /* 0x000fe8000c101924 */
[----:B------:R0:W-:Y:S02]  /*2f20*/  @P2 ST.E desc[UR36][R10.64+0x1c], R21 ;  /* 0x00001c150a002985 */ /* 0x0001e4000c101924 */
[----:B0-----:R-:W-:Y:S01]  /*2f30*/  @P2 MOV R21, R28 ;  /* 0x0000001c00152202 */ /* 0x001fe20000000f00 */
[----:B------:R-:W-:Y:S06]  /*2f40*/  @P3 BRA `(.L_x_57) ;  /* 0xfffffffc00503947 */ /* 0x000fec000383ffff */
.L_x_56:
[----:B------:R-:W-:Y:S05]  /*2f50*/  BSYNC.RECONVERGENT B2 ;  /* 0x0000000000027941 */ /* 0x000fea0003800200 */
.L_x_55:
[----:B------:R-:W-:Y:S05]  /*2f60*/  @!P1 BRA `(.L_x_54) ;  /* 0x0000000000f09947 */ /* 0x000fea0003800000 */
[----:B------:R-:W-:Y:S01]  /*2f70*/  LOP3.LUT R11, RZ, R13, RZ, 0x33, !PT ;  /* 0x0000000dff0b7212 */ /* 0x000fe200078e33ff */
[----:B------:R-:W-:Y:S04]  /*2f80*/  BSSY.RECONVERGENT B2, `(.L_x_58) ;  /* 0x000001d000027945 */ /* 0x000fe80003800200 */
[----:B------:R-:W-:-:S05]  /*2f90*/  IMAD.IADD R11, R11, 0x1, R4 ;  /* 0x000000010b0b7824 */ /* 0x000fca00078e0204 */
[----:B------:R-:W-:-:S04]  /*2fa0*/  LOP3.LUT R11, R11, 0x7, RZ, 0xc0, !PT ;  /* 0x000000070b0b7812 */ /* 0x000fc800078ec0ff */
[C---:B------:R-:W-:Y:S01]  /*2fb0*/  LOP3.LUT P1, RZ, R11.reuse, 0x3, RZ, 0xc0, !PT ;  /* 0x000000030bff7812 */ /* 0x040fe2000782c0ff */
[----:B------:R-:W-:-:S05]  /*2fc0*/  VIADD R10, R11, 0xffffffff ;  /* 0xffffffff0b0a7836 */ /* 0x000fca0000000000 */
[----:B------:R-:W-:-:S13]  /*2fd0*/  ISETP.GE.U32.AND P2, PT, R10, 0x3, PT ;  /* 0x000000030a00780c */ /* 0x000fda0003f46070 */
[----:B------:R-:W-:Y:S05]  /*2fe0*/  @!P2 BRA `(.L_x_59) ;  /* 0x000000000058a947 */ /* 0x000fea0003800000 */
[----:B------:R-:W-:-:S05]  /*2ff0*/  IMAD.WIDE.U32 R10, R15, 0x4, R18 ;  /* 0x000000040f0a7825 */ /* 0x000fca00078e0012 */
[----:B------:R-:W2:Y:S04]  /*3000*/  LD.E R20, desc[UR36][R10.64] ;  /* 0x000000240a147980 */ /* 0x000ea8000c101900 */
[----:B------:R-:W2:Y:S04]  /*3010*/  LD.E R21, desc[UR36][R10.64+0x4] ;  /* 0x000004240a157980 */ /* 0x000ea8000c101900 */
[----:B------:R-:W3:Y:S04]  /*3020*/  LD.E R29, desc[UR36][R10.64+0x8] ;  /* 0x000008240a1d7980 */ /* 0x000ee8000c101900 */
[----:B------:R-:W4:Y:S04]  /*3030*/  LD.E R31, desc[UR36][R10.64+0xc] ;  /* 0x00000c240a1f7980 */ /* 0x000f28000c101900 */
[----:B------:R-:W5:Y:S01]  /*3040*/  LD.E R28, desc[UR36][R10.64+0x10] ;  /* 0x000010240a1c7980 */ /* 0x000f62000c101900 */
[----:B------:R-:W-:-:S02]  /*3050*/  IADD3 R15, PT, PT, R15, 0x4, RZ ;  /* 0x000000040f0f7810 */ /* 0x000fc40007ffe0ff */
[----:B--2---:R-:W-:-:S13]  /*3060*/  ISETP.GT.AND P2, PT, R20, R21, PT ;  /* 0x000000151400720c */ /* 0x004fda0003f44270 */
[----:B------:R2:W-:Y:S04]  /*3070*/  @P2 ST.E desc[UR36][R10.64], R21 ;  /* 0x000000150a002985 */ /* 0x0005e8000c101924 */
[----:B------:R-:W-:Y:S01]  /*3080*/  @P2 ST.E desc[UR36][R10.64+0x4], R20 ;  /* 0x000004140a002985 */ /* 0x000fe2000c101924 */
[----:B--2---:R-:W-:-:S05]  /*3090*/  @P2 IMAD.MOV.U32 R21, RZ, RZ, R20 ;  /* 0x000000ffff152224 */ /* 0x004fca00078e0014 */
[----:B---3--:R-:W-:-:S13]  /*30a0*/  ISETP.GT.AND P3, PT, R21, R29, PT ;  /* 0x0000001d1500720c */ /* 0x008fda0003f64270 */
[----:B------:R2:W-:Y:S04]  /*30b0*/  @P3 ST.E desc[UR36][R10.64+0x4], R29 ;  /* 0x0000041d0a003985 */ /* 0x0005e8000c101924 */
[----:B------:R-:W-:Y:S01]  /*30c0*/  @P3 ST.E desc[UR36][R10.64+0x8], R21 ;  /* 0x000008150a003985 */ /* 0x000fe2000c101924 */
[----:B--2---:R-:W-:-:S05]  /*30d0*/  @P3 IMAD.MOV.U32 R29, RZ, RZ, R21 ;  /* 0x000000ffff1d3224 */ /* 0x004fca00078e0015 */
[----:B----4-:R-:W-:-:S13]  /*30e0*/  ISETP.GT.AND P2, PT, R29, R31, PT ;  /* 0x0000001f1d00720c */ /* 0x010fda0003f44270 */
[----:B------:R2:W-:Y:S04]  /*30f0*/  @P2 ST.E desc[UR36][R10.64+0x8], R31 ;  /* 0x0000081f0a002985 */ /* 0x0005e8000c101924 */
[----:B------:R3:W-:Y:S01]  /*3100*/  @P2 ST.E desc[UR36][R10.64+0xc], R29 ;  /* 0x00000c1d0a002985 */ /* 0x0007e2000c101924 */
[----:B--2---:R-:W-:-:S05]  /*3110*/  @P2 IMAD.MOV.U32 R31, RZ, RZ, R29 ;  /* 0x000000ffff1f2224 */ /* 0x004fca00078e001d */
[----:B-----5:R-:W-:-:S13]  /*3120*/  ISETP.GT.AND P3, PT, R31, R28, PT ;  /* 0x0000001c1f00720c */ /* 0x020fda0003f64270 */
[----:B------:R3:W-:Y:S04]  /*3130*/  @P3 ST.E desc[UR36][R10.64+0xc], R28 ;  /* 0x00000c1c0a003985 */ /* 0x0007e8000c101924 */
[----:B------:R3:W-:Y:S02]  /*3140*/  @P3 ST.E desc[UR36][R10.64+0x10], R31 ;  /* 0x0000101f0a003985 */ /* 0x0007e4000c101924 */
.L_x_59:
[----:B------:R-:W-:Y:S05]  /*3150*/  BSYNC.RECONVERGENT B2 ;  /* 0x0000000000027941 */ /* 0x000fea0003800200 */
.L_x_58:
[----:B------:R-:W-:Y:S05]  /*3160*/  @!P1 BRA `(.L_x_54) ;  /* 0x0000000000709947 */ /* 0x000fea0003800000 */
[----:B---3--:R-:W-:Y:S01]  /*3170*/  LOP3.LUT R11, R12, 0x3, RZ, 0x3c, !PT ;  /* 0x000000030c0b7812 */ /* 0x008fe200078e3cff */
[----:B------:R-:W-:Y:S04]  /*3180*/  BSSY.RECONVERGENT B2, `(.L_x_60) ;  /* 0x0000013000027945 */ /* 0x000fe80003800200 */
[----:B------:R-:W-:-:S05]  /*3190*/  IMAD.IADD R11, R11, 0x1, R4 ;  /* 0x000000010b0b7824 */ /* 0x000fca00078e0204 */
[C---:B------:R-:W-:Y:S02]  /*31a0*/  LOP3.LUT R20, R11.reuse, 0x3, RZ, 0xc0, !PT ;  /* 0x000000030b147812 */ /* 0x040fe400078ec0ff */
[----:B------:R-:W-:Y:S02]  /*31b0*/  LOP3.LUT R10, R11, 0x1, RZ, 0xc0, !PT ;  /* 0x000000010b0a7812 */ /* 0x000fe400078ec0ff */
[----:B------:R-:W-:Y:S02]  /*31c0*/  ISETP.NE.AND P1, PT, R20, 0x1, PT ;  /* 0x000000011400780c */ /* 0x000fe40003f25270 */
[----:B------:R-:W-:-:S11]  /*31d0*/  ISETP.NE.U32.AND P3, PT, R10, 0x1, PT ;  /* 0x000000010a00780c */ /* 0x000fd60003f65070 */
[----:B------:R-:W-:Y:S05]  /*31e0*/  @!P1 BRA `(.L_x_61) ;  /* 0x0000000000309947 */ /* 0x000fea0003800000 */
[----:B------:R-:W-:-:S05]  /*31f0*/  IMAD.WIDE.U32 R10, R15, 0x4, R18 ;  /* 0x000000040f0a7825 */ /* 0x000fca00078e0012 */
[----:B------:R-:W2:Y:S04]  /*3200*/  LD.E R20, desc[UR36][R10.64] ;  /* 0x000000240a147980 */ /* 0x000ea8000c101900 */
[----:B------:R-:W2:Y:S04]  /*3210*/  LD.E R21, desc[UR36][R10.64+0x4] ;  /* 0x000004240a157980 */ /* 0x000ea8000c101900 */
[----:B------:R-:W3:Y:S01]  /*3220*/  LD.E R28, desc[UR36][R10.64+0x8] ;  /* 0x000008240a1c7980 */ /* 0x000ee2000c101900 */
[----:B------:R-:W-:Y:S01]  /*3230*/  VIADD R15, R15, 0x2 ;  /* 0x000000020f0f7836 */ /* 0x000fe20000000000 */
[----:B--2---:R-:W-:-:S13]  /*3240*/  ISETP.GT.AND P1, PT, R20, R21, PT ;  /* 0x000000151400720c */ /* 0x004fda0003f24270 */
[----:B------:R2:W-:Y:S04]  /*3250*/  @P1 ST.E desc[UR36][R10.64], R21 ;  /* 0x000000150a001985 */ /* 0x0005e8000c101924 */
[----:B------:R4:W-:Y:S01]  /*3260*/  @P1 ST.E desc[UR36][R10.64+0x4], R20 ;  /* 0x000004140a001985 */ /* 0x0009e2000c101924 */
[----:B--2---:R-:W-:-:S05]  /*3270*/  @P1 IMAD.MOV.U32 R21, RZ, RZ, R20 ;  /* 0x000000ffff151224 */ /* 0x004fca00078e0014 */
[----:B---3--:R-:W-:-:S13]  /*3280*/  ISETP.GT.AND P2, PT, R21, R28, PT ;  /* 0x0000001c1500720c */ /* 0x008fda0003f44270 */
[----:B------:R4:W-:Y:S04]  /*3290*/  @P2 ST.E desc[UR36][R10.64+0x4], R28 ;  /* 0x0000041c0a002985 */ /* 0x0009e8000c101924 */
[----:B------:R4:W-:Y:S02]  /*32a0*/  @P2 ST.E desc[UR36][R10.64+0x8], R21 ;  /* 0x000008150a002985 */ /* 0x0009e4000c101924 */
.L_x_61:
[----:B------:R-:W-:Y:S05]  /*32b0*/  BSYNC.RECONVERGENT B2 ;  /* 0x0000000000027941 */ /* 0x000fea0003800200 */
.L_x_60:
[----:B------:R-:W-:Y:S05]  /*32c0*/  @P3 BRA `(.L_x_54) ;  /* 0x0000000000183947 */ /* 0x000fea0003800000 */
[----:B----4-:R-:W-:-:S05]  /*32d0*/  IMAD.WIDE.U32 R10, R15, 0x4, R18 ;  /* 0x000000040f0a7825 */ /* 0x010fca00078e0012 */
[----:B------:R-:W2:Y:S04]  /*32e0*/  LD.E R15, desc[UR36][R10.64] ;  /* 0x000000240a0f7980 */ /* 0x000ea8000c101900 */
[----:B------:R-:W2:Y:S02]  /*32f0*/  LD.E R20, desc[UR36][R10.64+0x4] ;  /* 0x000004240a147980 */ /* 0x000ea4000c101900 */
[----:B--2---:R-:W-:-:S13]  /*3300*/  ISETP.GT.AND P1, PT, R15, R20, PT ;  /* 0x000000140f00720c */ /* 0x004fda0003f24270 */
[----:B------:R2:W-:Y:S04]  /*3310*/  @P1 ST.E desc[UR36][R10.64], R20 ;  /* 0x000000140a001985 */ /* 0x0005e8000c101924 */
[----:B------:R2:W-:Y:S02]  /*3320*/  @P1 ST.E desc[UR36][R10.64+0x4], R15 ;  /* 0x0000040f0a001985 */ /* 0x0005e4000c101924 */
.L_x_54:
[----:B------:R-:W-:Y:S05]  /*3330*/  BSYNC.RECONVERGENT B1 ;  /* 0x0000000000017941 */ /* 0x000fea0003800200 */
.L_x_53:
[----:B------:R-:W-:Y:S01]  /*3340*/  VIADD R9, R9, 0x1 ;  /* 0x0000000109097836 */ /* 0x000fe20000000000 */
[----:B------:R-:W-:Y:S01]  /*3350*/  IADD3 R12, PT, PT, R12, 0x1, RZ ;  /* 0x000000010c0c7810 */ /* 0x000fe20007ffe0ff */
[----:B------:R-:W-:Y:S02]  /*3360*/  VIADD R13, R13, 0x1 ;  /* 0x000000010d0d7836 */ /* 0x000fe40000000000 */
[----:B------:R-:W-:Y:S01]  /*3370*/  VIADD R14, R14, 0xffffffff ;  /* 0xffffffff0e0e7836 */ /* 0x000fe20000000000 */
[----:B------:R-:W-:-:S13]  /*3380*/  ISETP.NE.AND P1, PT, R9, R6, PT ;  /* 0x000000060900720c */ /* 0x000fda0003f25270 */
[----:B------:R-:W-:Y:S05]  /*3390*/  @P1 BRA `(.L_x_62) ;  /* 0xfffffff800081947 */ /* 0x000fea000383ffff */
.L_x_52:
[----:B------:R-:W-:Y:S05]  /*33a0*/  BSYNC.RECONVERGENT B0 ;  /* 0x0000000000007941 */ /* 0x000fea0003800200 */
.L_x_51:
[----:B------:R-:W-:Y:S01]  /*33b0*/  VIMNMX R7, PT, PT, R4, R0, PT ;  /* 0x0000000004077248 */ /* 0x000fe20003fe0100 */
[----:B------:R-:W-:Y:S01]  /*33c0*/  BSSY.RECONVERGENT B0, `(.L_x_63) ;  /* 0x000001d000007945 */ /* 0x000fe20003800200 */
[----:B------:R-:W-:Y:S01]  /*33d0*/  ISETP.GE.AND P1, PT, R3, 0x2, PT ;  /* 0x000000020300780c */ /* 0x000fe20003f26270 */
[----:B--2---:R-:W-:Y:S01]  /*33e0*/  IMAD.MOV.U32 R12, RZ, RZ, RZ ;  /* 0x000000ffff0c7224 */ /* 0x004fe200078e00ff */
[----:B------:R-:W-:-:S13]  /*33f0*/  ISETP.GE.AND P2, PT, R7, 0x1, PT ;  /* 0x000000010700780c */ /* 0x000fda0003f46270 */
[----:B------:R-:W-:Y:S05]  /*3400*/  @!P2 BRA `(.L_x_64) ;  /* 0x000000000060a947 */ /* 0x000fea0003800000 */
[----:B------:R-:W-:Y:S02]  /*3410*/  IMAD.MOV.U32 R7, RZ, RZ, RZ ;  /* 0x000000ffff077224 */ /* 0x000fe400078e00ff */
[----:B------:R-:W-:Y:S02]  /*3420*/  IMAD.MOV.U32 R12, RZ, RZ, RZ ;  /* 0x000000ffff0c7224 */ /* 0x000fe400078e00ff */
[----:B------:R-:W-:-:S07]  /*3430*/  IMAD.MOV.U32 R9, RZ, RZ, RZ ;  /* 0x000000ffff097224 */ /* 0x000fce00078e00ff */
.L_x_65:
[----:B------:R-:W-:-:S04]  /*3440*/  IMAD.WIDE R14, R9, 0x4, R26 ;  /* 0x00000004090e7825 */ /* 0x000fc800078e021a */
[----:B---34-:R-:W-:Y:S02]  /*3450*/  IMAD.WIDE R10, R7, 0x4, R18 ;  /* 0x00000004070a7825 */ /* 0x018fe400078e0212 */
[----:B------:R-:W2:Y:S04]  /*3460*/  LD.E R14, desc[UR36][R14.64] ;  /* 0x000000240e0e7980 */ /* 0x000ea8000c101900 */
[----:B------:R-:W2:Y:S01]  /*3470*/  LD.E R11, desc[UR36][R10.64] ;  /* 0x000000240a0b7980 */ /* 0x000ea2000c101900 */
[----:B------:R-:W-:Y:S01]  /*3480*/  IADD3 R13, PT, PT, R9, 0x1, RZ ;  /* 0x00000001090d7810 */ /* 0x000fe20007ffe0ff */
[----:B------:R-:W-:Y:S01]  /*3490*/  VIADD R20, R7, 0x1 ;  /* 0x0000000107147836 */ /* 0x000fe20000000000 */
[----:B--2---:R-:W-:-:S04]  /*34a0*/  ISETP.NE.AND P2, PT, R14, R11, PT ;  /* 0x0000000b0e00720c */ /* 0x004fc80003f45270 */
[CC--:B------:R-:W-:Y:S02]  /*34b0*/  ISETP.GE.OR P4, PT, R14.reuse, R11.reuse, !P2 ;  /* 0x0000000b0e00720c */ /* 0x0c0fe40005786670 */
[----:B------:R-:W-:-:S07]  /*34c0*/  ISETP.GE.AND P3, PT, R14, R11, P2 ;  /* 0x0000000b0e00720c */ /* 0x000fce0001766270 */
[--C-:B------:R-:W-:Y:S02]  /*34d0*/  @P2 IMAD.MOV.U32 R28, RZ, RZ, R20.reuse ;  /* 0x000000ffff1c2224 */ /* 0x100fe400078e0014 */
[----:B------:R-:W-:Y:S02]  /*34e0*/  @P2 IMAD.MOV.U32 R21, RZ, RZ, R13 ;  /* 0x000000ffff152224 */ /* 0x000fe400078e000d */
[----:B------:R-:W-:Y:S01]  /*34f0*/  @!P4 IADD3 R28, PT, PT, R7, RZ, RZ ;  /* 0x000000ff071cc210 */ /* 0x000fe20007ffe0ff */
[----:B------:R-:W-:Y:S02]  /*3500*/  @!P2 IMAD.MOV.U32 R7, RZ, RZ, R20 ;  /* 0x000000ffff07a224 */ /* 0x000fe400078e0014 */
[----:B------:R-:W-:Y:S02]  /*3510*/  @P3 IMAD.MOV R21, RZ, RZ, R9 ;  /* 0x000000ffff153224 */ /* 0x000fe400078e0209 */
[----:B------:R-:W-:Y:S02]  /*3520*/  @!P2 IMAD.MOV.U32 R9, RZ, RZ, R13 ;  /* 0x000000ffff09a224 */ /* 0x000fe400078e000d */
[----:B------:R-:W-:-:S02]  /*3530*/  @P2 IMAD.MOV.U32 R9, RZ, RZ, R21 ;  /* 0x000000ffff092224 */ /* 0x000fc400078e0015 */
[----:B------:R-:W-:Y:S02]  /*3540*/  @P2 IMAD.MOV.U32 R7, RZ, RZ, R28 ;  /* 0x000000ffff072224 */ /* 0x000fe400078e001c */
[----:B------:R-:W-:Y:S01]  /*3550*/  @!P2 VIADD R12, R12, 0x1 ;  /* 0x000000010c0ca836 */ /* 0x000fe20000000000 */
[----:B------:R-:W-:Y:S02]  /*3560*/  ISETP.LT.AND P4, PT, R9, R0, PT ;  /* 0x000000000900720c */ /* 0x000fe40003f81270 */
[----:B------:R-:W-:-:S13]  /*3570*/  ISETP.GE.AND P3, PT, R7, R4, PT ;  /* 0x000000040700720c */ /* 0x000fda0003f66270 */
[----:B------:R-:W-:Y:S05]  /*3580*/  @!P3 BRA P4, `(.L_x_65) ;  /* 0xfffffffc00acb947 */ /* 0x000fea000203ffff */
.L_x_64:
[----:B------:R-:W-:Y:S05]  /*3590*/  BSYNC.RECONVERGENT B0 ;  /* 0x0000000000007941 */ /* 0x000fea0003800200 */
.L_x_63:
[----:B------:R-:W-:Y:S01]  /*35a0*/  BSSY.RECONVERGENT B0, `(.L_x_66) ;  /* 0x0000047000007945 */ /* 0x000fe20003800200 */
[----:B------:R-:W-:-:S03]  /*35b0*/  VIADD R7, R3, 0xffffffff ;  /* 0xffffffff03077836 */ /* 0x000fc60000000000 */
[----:B------:R-:W-:Y:S05]  /*35c0*/  @!P1 BRA `(.L_x_67) ;  /* 0x0000000400109947 */ /* 0x000fea0003800000 */
[----:B------:R-:W-:Y:S02]  /*35d0*/  HFMA2 R14, -RZ, RZ, 0, 0 ;  /* 0x00000000ff0e7431 */ /* 0x000fe400000001ff */
[----:B------:R-:W-:-:S07]  /*35e0*/  IMAD.MOV.U32 R9, RZ, RZ, R7 ;  /* 0x000000ffff097224 */ /* 0x000fce00078e0007 */
.L_x_73:
[----:B--234-:R-:W-:Y:S01]  /*35f0*/  IMAD.IADD R10, R14, 0x1, -R3 ;  /* 0x000000010e0a7824 */ /* 0x01cfe200078e0a03 */
[----:B------:R-:W-:Y:S04]  /*3600*/  BSSY.RECONVERGENT B1, `(.L_x_68) ;  /* 0x000003c000017945 */ /* 0x000fe80003800200 */
[----:B------:R-:W-:-:S13]  /*3610*/  ISETP.GT.AND P2, PT, R10, -0x2, PT ;  /* 0xfffffffe0a00780c */ /* 0x000fda0003f44270 */
[----:B------:R-:W-:Y:S05]  /*3620*/  @P2 BRA `(.L_x_69) ;  /* 0x0000000000e42947 */ /* 0x000fea0003800000 */
[----:B------:R-:W-:Y:S01]  /*3630*/  VIADD R11, R3, 0xfffffffe ;  /* 0xfffffffe030b7836 */ /* 0x000fe20000000000 */
[----:B------:R-:W-:Y:S01]  /*3640*/  LOP3.LUT R30, R9, 0x3, RZ, 0xc0, !PT ;  /* 0x00000003091e7812 */ /* 0x000fe200078ec0ff */
[----:B------:R-:W-:Y:S01]  /*3650*/  BSSY.RECONVERGENT B2, `(.L_x_70) ;  /* 0x0000021000027945 */ /* 0x000fe20003800200 */
[----:B------:R-:W-:Y:S02]  /*3660*/  IMAD.MOV.U32 R13, RZ, RZ, RZ ;  /* 0x000000ffff0d7224 */ /* 0x000fe400078e00ff */
[----:B------:R-:W-:Y:S01]  /*3670*/  IMAD.IADD R10, R11, 0x1, -R14 ;  /* 0x000000010b0a7824 */ /* 0x000fe200078e0a0e */
[----:B------:R-:W-:-:S04]  /*3680*/  ISETP.NE.AND P2, PT, R30, RZ, PT ;  /* 0x000000ff1e00720c */ /* 0x000fc80003f45270 */
[----:B------:R-:W-:-:S13]  /*3690*/  ISETP.GE.U32.AND P3, PT, R10, 0x3, PT ;  /* 0x000000030a00780c */ /* 0x000fda0003f66070 */
[----:B------:R-:W-:Y:S05]  /*36a0*/  @!P3 BRA `(.L_x_71) ;  /* 0x00000000006cb947 */ /* 0x000fea0003800000 */
[----:B------:R2:W5:Y:S01]  /*36b0*/  LD.E R15, desc[UR36][R16.64] ;  /* 0x00000024100f7980 */ /* 0x000562000c101900 */
[----:B------:R-:W-:Y:S02]  /*36c0*/  LOP3.LUT R13, R9, 0xfffffffc, RZ, 0xc0, !PT ;  /* 0xfffffffc090d7812 */ /* 0x000fe400078ec0ff */
[----:B------:R-:W-:-:S07]  /*36d0*/  MOV R20, RZ ;  /* 0x000000ff00147202 */ /* 0x000fce0000000f00 */
.L_x_72:
[----:B------:R-:W-:-:S05]  /*36e0*/  IMAD.WIDE.U32 R10, R20, 0x4, R16 ;  /* 0x00000004140a7825 */ /* 0x000fca00078e0010 */
[----:B------:R-:W3:Y:S04]  /*36f0*/  LD.E R21, desc[UR36][R10.64+0x4] ;  /* 0x000004240a157980 */ /* 0x000ee8000c101900 */
[----:B------:R-:W4:Y:S04]  /*3700*/  LD.E R29, desc[UR36][R10.64+0x8] ;  /* 0x000008240a1d7980 */ /* 0x000f28000c101900 */
[----:B------:R-:W2:Y:S01]  /*3710*/  LD.E R28, desc[UR36][R10.64+0xc] ;  /* 0x00000c240a1c7980 */ /* 0x000ea2000c101900 */
[----:B---3-5:R-:W-:-:S13]  /*3720*/  ISETP.GT.AND P3, PT, R15, R21, PT ;  /* 0x000000150f00720c */ /* 0x028fda0003f64270 */
[----:B------:R3:W-:Y:S04]  /*3730*/  @P3 ST.E desc[UR36][R10.64], R21 ;  /* 0x000000150a003985 */ /* 0x0007e8000c101924 */
[----:B------:R0:W-:Y:S01]  /*3740*/  @P3 ST.E desc[UR36][R10.64+0x4], R15 ;  /* 0x0000040f0a003985 */ /* 0x0001e2000c101924 */
[----:B---3--:R-:W-:-:S03]  /*3750*/  @P3 IMAD.MOV.U32 R21, RZ, RZ, R15 ;  /* 0x000000ffff153224 */ /* 0x008fc600078e000f */
[----:B0-----:R-:W3:Y:S02]  /*3760*/  LD.E R15, desc[UR36][R10.64+0x10] ;  /* 0x000010240a0f7980 */ /* 0x001ee4000c101900 */
[----:B----4-:R-:W-:Y:S01]  /*3770*/  ISETP.GT.AND P3, PT, R21, R29, PT ;  /* 0x0000001d1500720c */ /* 0x010fe20003f64270 */
[----:B------:R-:W-:-:S12]  /*3780*/  VIADD R20, R20, 0x4 ;  /* 0x0000000414147836 */ /* 0x000fd80000000000 */
[----:B------:R0:W-:Y:S04]  /*3790*/  @P3 ST.E desc[UR36][R10.64+0x4], R29 ;  /* 0x0000041d0a003985 */ /* 0x0001e8000c101924 */
[----:B------:R-:W-:Y:S01]  /*37a0*/  @P3 ST.E desc[UR36][R10.64+0x8], R21 ;  /* 0x000008150a003985 */ /* 0x000fe2000c101924 */
[----:B0-----:R-:W-:-:S05]  /*37b0*/  @P3 IMAD.MOV.U32 R29, RZ, RZ, R21 ;  /* 0x000000ffff1d3224 */ /* 0x001fca00078e0015 */
[----:B--2---:R-:W-:-:S13]  /*37c0*/  ISETP.GT.AND P4, PT, R29, R28, PT ;  /* 0x0000001c1d00720c */ /* 0x004fda0003f84270 */
[----:B------:R0:W-:Y:S04]  /*37d0*/  @P4 ST.E desc[UR36][R10.64+0x8], R28 ;  /* 0x0000081c0a004985 */ /* 0x0001e8000c101924 */
[----:B------:R-:W-:Y:S01]  /*37e0*/  @P4 ST.E desc[UR36][R10.64+0xc], R29 ;  /* 0x00000c1d0a004985 */ /* 0x000fe2000c101924 */
[----:B0-----:R-:W-:Y:S01]  /*37f0*/  @P4 IMAD.MOV.U32 R28, RZ, RZ, R29 ;  /* 0x000000ffff1c4224 */ /* 0x001fe200078e001d */
[----:B------:R-:W-:-:S04]  /*3800*/  ISETP.NE.AND P4, PT, R20, R13, PT ;  /* 0x0000000d1400720c */ /* 0x000fc80003f85270 */
[----:B---3--:R-:W-:-:S13]  /*3810*/  ISETP.GT.AND P3, PT, R28, R15, PT ;  /* 0x0000000f1c00720c */ /* 0x008fda0003f64270 */
[----:B------:R-:W-:Y:S04]  /*3820*/  @P3 ST.E desc[UR36][R10.64+0x10], R28 ;  /* 0x0000101c0a003985 */ /* 0x000fe8000c101924 */
[----:B------:R0:W-:Y:S02]  /*3830*/  @P3 ST.E desc[UR36][R10.64+0xc], R15 ;  /* 0x00000c0f0a003985 */ /* 0x0001e4000c101924 */
[----:B0-----:R-:W-:Y:S01]  /*3840*/  @P3 IMAD.MOV.U32 R15, RZ, RZ, R28 ;  /* 0x000000ffff0f3224 */ /* 0x001fe200078e001c */
[----:B------:R-:W-:Y:S06]  /*3850*/  @P4 BRA `(.L_x_72) ;  /* 0xfffffffc00a04947 */ /* 0x000fec000383ffff */
.L_x_71:
[----:B------:R-:W-:Y:S05]  /*3860*/  BSYNC.RECONVERGENT B2 ;  /* 0x0000000000027941 */ /* 0x000fea0003800200 */
.L_x_70:
[----:B------:R-:W-:Y:S05]  /*3870*/  @!P2 BRA `(.L_x_69) ;  /* 0x000000000050a947 */ /* 0x000fea0003800000 */
[----:B------:R-:W-:-:S05]  /*3880*/  IMAD.WIDE.U32 R10, R13, 0x4, R16 ;  /* 0x000000040d0a7825 */ /* 0x000fca00078e0010 */
[----:B------:R-:W2:Y:S04]  /*3890*/  LD.E R15, desc[UR36][R10.64] ;  /* 0x000000240a0f7980 */ /* 0x000ea8000c101900 */
[----:B------:R-:W2:Y:S01]  /*38a0*/  LD.E R13, desc[UR36][R10.64+0x4] ;  /* 0x000004240a0d7980 */ /* 0x000ea2000c101900 */
[----:B------:R-:W-:Y:S02]  /*38b0*/  ISETP.NE.AND P3, PT, R30, 0x1, PT ;  /* 0x000000011e00780c */ /* 0x000fe40003f65270 */
[----:B--2---:R-:W-:-:S13]  /*38c0*/  ISETP.GT.AND P2, PT, R15, R13, PT ;  /* 0x0000000d0f00720c */ /* 0x004fda0003f44270 */
[----:B------:R-:W-:Y:S04]  /*38d0*/  @P2 ST.E desc[UR36][R10.64+0x4], R15 ;  /* 0x0000040f0a002985 */ /* 0x000fe8000c101924 */
[----:B------:R2:W-:Y:S02]  /*38e0*/  @P2 ST.E desc[UR36][R10.64], R13 ;  /* 0x0000000d0a002985 */ /* 0x0005e4000c101924 */
[----:B--2---:R-:W-:Y:S01]  /*38f0*/  @P2 MOV R13, R15 ;  /* 0x0000000f000d2202 */ /* 0x004fe20000000f00 */
[----:B------:R-:W-:Y:S06]  /*3900*/  @!P3 BRA `(.L_x_69) ;  /* 0x00000000002cb947 */ /* 0x000fec0003800000 */
[----:B------:R-:W2:Y:S01]  /*3910*/  LD.E R15, desc[UR36][R10.64+0x8] ;  /* 0x000008240a0f7980 */ /* 0x000ea2000c101900 */
[----:B------:R-:W-:Y:S02]  /*3920*/  ISETP.NE.AND P3, PT, R30, 0x2, PT ;  /* 0x000000021e00780c */ /* 0x000fe40003f65270 */
[----:B--2---:R-:W-:-:S13]  /*3930*/  ISETP.GT.AND P2, PT, R13, R15, PT ;  /* 0x0000000f0d00720c */ /* 0x004fda0003f44270 */
[----:B------:R-:W-:Y:S04]  /*3940*/  @P2 ST.E desc[UR36][R10.64+0x8], R13 ;  /* 0x0000080d0a002985 */ /* 0x000fe8000c101924 */
[----:B------:R2:W-:Y:S02]  /*3950*/  @P2 ST.E desc[UR36][R10.64+0x4], R15 ;  /* 0x0000040f0a002985 */ /* 0x0005e4000c101924 */
[----:B--2---:R-:W-:Y:S01]  /*3960*/  @P2 IMAD.MOV.U32 R15, RZ, RZ, R13 ;  /* 0x000000ffff0f2224 */ /* 0x004fe200078e000d */
[----:B------:R-:W-:Y:S06]  /*3970*/  @!P3 BRA `(.L_x_69) ;  /* 0x000000000010b947 */ /* 0x000fec0003800000 */
[----:B------:R-:W2:Y:S02]  /*3980*/  LD.E R13, desc[UR36][R10.64+0xc] ;  /* 0x00000c240a0d7980 */ /* 0x000ea4000c101900 */
[----:B--2---:R-:W-:-:S13]  /*3990*/  ISETP.GT.AND P2, PT, R15, R13, PT ;  /* 0x0000000d0f00720c */ /* 0x004fda0003f44270 */
[----:B------:R2:W-:Y:S04]  /*39a0*/  @P2 ST.E desc[UR36][R10.64+0x8], R13 ;  /* 0x0000080d0a002985 */ /* 0x0005e8000c101924 */
[----:B------:R2:W-:Y:S02]  /*39b0*/  @P2 ST.E desc[UR36][R10.64+0xc], R15 ;  /* 0x00000c0f0a002985 */ /* 0x0005e4000c101924 */
.L_x_69:
[----:B------:R-:W-:Y:S05]  /*39c0*/  BSYNC.RECONVERGENT B1 ;  /* 0x0000000000017941 */ /* 0x000fea0003800200 */
.L_x_68:
[----:B------:R-:W-:Y:S02]  /*39d0*/  VIADD R14, R14, 0x1 ;  /* 0x000000010e0e7836 */ /* 0x000fe40000000000 */
[----:B------:R-:W-:-:S03]  /*39e0*/  VIADD R9, R9, 0xffffffff ;  /* 0xffffffff09097836 */ /* 0x000fc60000000000 */
[----:B------:R-:W-:-:S13]  /*39f0*/  ISETP.NE.AND P2, PT, R14, R7, PT ;  /* 0x000000070e00720c */ /* 0x000fda0003f45270 */
[----:B------:R-:W-:Y:S05]  /*3a00*/  @P2 BRA `(.L_x_73) ;  /* 0xfffffff800f82947 */ /* 0x000fea000383ffff */
.L_x_67:
[----:B------:R-:W-:Y:S05]  /*3a10*/  BSYNC.RECONVERGENT B0 ;  /* 0x0000000000007941 */ /* 0x000fea0003800200 */
.L_x_66:
[C---:B------:R-:W-:Y:S01]  /*3a20*/  ISETP.GE.AND P2, PT, R5.reuse, 0x2, PT ;  /* 0x000000020500780c */ /* 0x040fe20003f46270 */
[----:B------:R-:W-:Y:S01]  /*3a30*/  BSSY.RECONVERGENT B0, `(.L_x_74) ;  /* 0x0000085000007945 */ /* 0x000fe20003800200 */
[----:B------:R-:W-:-:S11]  /*3a40*/  VIADD R9, R5, 0xffffffff ;  /* 0xffffffff05097836 */ /* 0x000fd60000000000 */
[----:B------:R-:W-:Y:S05]  /*3a50*/  @!P2 BRA `(.L_x_75) ;  /* 0x000000080008a947 */ /* 0x000fea0003800000 */
[----:B------:R-:W-:Y:S02]  /*3a60*/  HFMA2 R14, -RZ, RZ, 0, 0 ;  /* 0x00000000ff0e7431 */ /* 0x000fe400000001ff */
[----:B--2---:R-:W-:Y:S01]  /*3a70*/  VIADD R13, R5, 0xfffffffe ;  /* 0xfffffffe050d7836 */ /* 0x004fe20000000000 */
[----:B------:R-:W-:Y:S01]  /*3a80*/  PRMT R15, RZ, 0x7610, R15 ;  /* 0x00007610ff0f7816 */ /* 0x000fe2000000000f */
[----:B----4-:R-:W-:Y:S01]  /*3a90*/  IMAD.MOV.U32 R21, RZ, RZ, R9 ;  /* 0x000000ffff157224 */ /* 0x010fe200078e0009 */
[----:B------:R-:W-:-:S07]  /*3aa0*/  PRMT R20, RZ, 0x7610, R20 ;  /* 0x00007610ff147816 */ /* 0x000fce0000000014 */
.L_x_85:
[----:B--234-:R-:W-:Y:S01]  /*3ab0*/  IMAD.IADD R10, R14, 0x1, -R5 ;  /* 0x000000010e0a7824 */ /* 0x01cfe200078e0a05 */
[----:B------:R-:W-:Y:S04]  /*3ac0*/  BSSY.RECONVERGENT B1, `(.L_x_76) ;  /* 0x0000075000017945 */ /* 0x000fe80003800200 */
[----:B------:R-:W-:-:S13]  /*3ad0*/  ISETP.GT.AND P3, PT, R10, -0x2, PT ;  /* 0xfffffffe0a00780c */ /* 0x000fda0003f64270 */
[----:B------:R-:W-:Y:S05]  /*3ae0*/  @P3 BRA `(.L_x_77) ;  /* 0x0000000400c83947 */ /* 0x000fea0003800000 */
[----:B------:R-:W-:Y:S01]  /*3af0*/  IMAD.IADD R10, R13, 0x1, -R14 ;  /* 0x000000010d0a7824 */ /* 0x000fe200078e0a0e */
[----:B------:R-:W-:Y:S01]  /*3b00*/  BSSY.RECONVERGENT B2, `(.L_x_78) ;  /* 0x0000033000027945 */ /* 0x000fe20003800200 */
[----:B------:R-:W-:Y:S01]  /*3b10*/  LOP3.LUT P3, RZ, R21, 0x7, RZ, 0xc0, !PT ;  /* 0x0000000715ff7812 */ /* 0x000fe2000786c0ff */
[----:B------:R-:W-:Y:S02]  /*3b20*/  IMAD.MOV.U32 R29, RZ, RZ, RZ ;  /* 0x000000ffff1d7224 */ /* 0x000fe400078e00ff */
[----:B------:R-:W-:-:S13]  /*3b30*/  ISETP.GE.U32.AND P4, PT, R10, 0x7, PT ;  /* 0x000000070a00780c */ /* 0x000fda0003f86070 */
[----:B------:R-:W-:Y:S05]  /*3b40*/  @!P4 BRA `(.L_x_79) ;  /* 0x0000000000b8c947 */ /* 0x000fea0003800000 */
[----:B------:R-:W-:Y:S01]  /*3b50*/  LOP3.LUT R29, R21, 0xfffffff8, RZ, 0xc0, !PT ;  /* 0xfffffff8151d7812 */ /* 0x000fe200078ec0ff */
[----:B------:R-:W-:-:S07]  /*3b60*/  IMAD.MOV.U32 R28, RZ, RZ, RZ ;  /* 0x000000ffff1c7224 */ /* 0x000fce00078e00ff */
.L_x_80:
[----:B------:R-:W-:-:S05]  /*3b70*/  IMAD.WIDE.U32 R10, R28, 0x4, R22 ;  /* 0x000000041c0a7825 */ /* 0x000fca00078e0016 */
[----:B------:R-:W2:Y:S04]  /*3b80*/  LD.E R30, desc[UR36][R10.64] ;  /* 0x000000240a1e7980 */ /* 0x000ea8000c101900 */
[----:B------:R-:W2:Y:S04]  /*3b90*/  LD.E R31, desc[UR36][R10.64+0x4] ;  /* 0x000004240a1f7980 */ /* 0x000ea8000c101900 */
[----:B------:R-:W3:Y:S04]  /*3ba0*/  LD.E R37, desc[UR36][R10.64+0x8] ;  /* 0x000008240a257980 */ /* 0x000ee8000c101900 */
[----:B------:R-:W4:Y:S04]  /*3bb0*/  LD.E R39, desc[UR36][R10.64+0xc] ;  /* 0x00000c240a277980 */ /* 0x000f28000c101900 */
[----:B------:R-:W5:Y:S01]  /*3bc0*/  LD.E R41, desc[UR36][R10.64+0x10] ;  /* 0x000010240a297980 */ /* 0x000f62000c101900 */
[----:B--2---:R-:W-:-:S13]  /*3bd0*/  ISETP.GT.AND P4, PT, R30, R31, PT ;  /* 0x0000001f1e00720c */ /* 0x004fda0003f84270 */
[----:B------:R2:W-:Y:S04]  /*3be0*/  @P4 ST.E desc[UR36][R10.64], R31 ;  /* 0x0000001f0a004985 */ /* 0x0005e8000c101924 */
[----:B------:R0:W-:Y:S01]  /*3bf0*/  @P4 ST.E desc[UR36][R10.64+0x4], R30 ;  /* 0x0000041e0a004985 */ /* 0x0001e2000c101924 */
[----:B--2---:R-:W-:-:S04]  /*3c00*/  @P4 MOV R31, R30 ;  /* 0x0000001e001f4202 */ /* 0x004fc80000000f00 */
[----:B---3--:R-:W-:Y:S01]  /*3c10*/  ISETP.GT.AND P4, PT, R31, R37, PT ;  /* 0x000000251f00720c */ /* 0x008fe20003f84270 */
[----:B0-----:R-:W2:-:S12]  /*3c20*/  LD.E R30, desc[UR36][R10.64+0x20] ;  /* 0x000020240a1e7980 */ /* 0x001e98000c101900 */
[----:B------:R0:W-:Y:S04]  /*3c30*/  @P4 ST.E desc[UR36][R10.64+0x4], R37 ;  /* 0x000004250a004985 */ /* 0x0001e8000c101924 */
[----:B------:R3:W-:Y:S01]  /*3c40*/  @P4 ST.E desc[UR36][R10.64+0x8], R31 ;  /* 0x0000081f0a004985 */ /* 0x0007e2000c101924 */
[----:B0-----:R-:W-:-:S03]  /*3c50*/  @P4 IMAD.MOV.U32 R37, RZ, RZ, R31 ;  /* 0x000000ffff254224 */ /* 0x001fc600078e001f */
[----:B---3--:R-:W3:Y:S02]  /*3c60*/  LD.E R31, desc[UR36][R10.64+0x14] ;  /* 0x000014240a1f7980 */ /* 0x008ee4000c101900 */
[----:B----4-:R-:W-:-:S13]  /*3c70*/  ISETP.GT.AND P4, PT, R37, R39, PT ;  /* 0x000000272500720c */ /* 0x010fda0003f84270 */
[----:B------:R0:W-:Y:S04]  /*3c80*/  @P4 ST.E desc[UR36][R10.64+0x8], R39 ;  /* 0x000008270a004985 */ /* 0x0001e8000c101924 */
[----:B------:R4:W-:Y:S01]  /*3c90*/  @P4 ST.E desc[UR36][R10.64+0xc], R37 ;  /* 0x00000c250a004985 */ /* 0x0009e2000c101924 */
[----:B0-----:R-:W-:-:S03]  /*3ca0*/  @P4 IMAD.MOV.U32 R39, RZ, RZ, R37 ;  /* 0x000000ffff274224 */ /* 0x001fc600078e0025 */
[----:B----4-:R-:W4:Y:S02]  /*3cb0*/  LD.E R37, desc[UR36][R10.64+0x18] ;  /* 0x000018240a257980 */ /* 0x010f24000c101900 */
[----:B-----5:R-:W-:-:S13]  /*3cc0*/  ISETP.GT.AND P4, PT, R39, R41, PT ;  /* 0x000000292700720c */ /* 0x020fda0003f84270 */
[----:B------:R0:W-:Y:S04]  /*3cd0*/  @P4 ST.E desc[UR36][R10.64+0xc], R41 ;  /* 0x00000c290a004985 */ /* 0x0001e8000c101924 */
[----:B------:R5:W-:Y:S01]  /*3ce0*/  @P4 ST.E desc[UR36][R10.64+0x10], R39 ;  /* 0x000010270a004985 */ /* 0x000be2000c101924 */
[----:B0-----:R-:W-:-:S03]  /*3cf0*/  @P4 IMAD.MOV.U32 R41, RZ, RZ, R39 ;  /* 0x000000ffff294224 */ /* 0x001fc600078e0027 */
[----:B-----5:R-:W5:Y:S01]  /*3d00*/  LD.E R39, desc[UR36][R10.64+0x1c] ;  /* 0x00001c240a277980 */ /* 0x020f62000c101900 */
[----:B------:R-:W-:Y:S01]  /*3d10*/  VIADD R28, R28, 0x8 ;  /* 0x000000081c1c7836 */ /* 0x000fe20000000000 */
[----:B---3--:R-:W-:-:S13]  /*3d20*/  ISETP.GT.AND P4, PT, R41, R31, PT ;  /* 0x0000001f2900720c */ /* 0x008fda0003f84270 */
[----:B------:R0:W-:Y:S04]  /*3d30*/  @P4 ST.E desc[UR36][R10.64+0x10], R31 ;  /* 0x0000101f0a004985 */ /* 0x0001e8000c101924 */
[----:B------:R-:W-:Y:S01]  /*3d40*/  @P4 ST.E desc[UR36][R10.64+0x14], R41 ;  /* 0x000014290a004985 */ /* 0x000fe2000c101924 */
[----:B0-----:R-:W-:-:S05]  /*3d50*/  @P4 IMAD.MOV.U32 R31, RZ, RZ, R41 ;  /* 0x000000ffff1f4224 */ /* 0x001fca00078e0029 */
[----:B----4-:R-:W-:-:S13]  /*3d60*/  ISETP.GT.AND P4, PT, R31, R37, PT ;  /* 0x000000251f00720c */ /* 0x010fda0003f84270 */
[----:B------:R0:W-:Y:S04]  /*3d70*/  @P4 ST.E desc[UR36][R10.64+0x14], R37 ;  /* 0x000014250a004985 */ /* 0x0001e8000c101924 */
[----:B------:R-:W-:Y:S01]  /*3d80*/  @P4 ST.E desc[UR36][R10.64+0x18], R31 ;  /* 0x0000181f0a004985 */ /* 0x000fe2000c101924 */
[----:B0-----:R-:W-:-:S05]  /*3d90*/  @P4 IMAD.MOV.U32 R37, RZ, RZ, R31 ;  /* 0x000000ffff254224 */ /* 0x001fca00078e001f */
[----:B-----5:R-:W-:-:S13]  /*3da0*/  ISETP.GT.AND P4, PT, R37, R39, PT ;  /* 0x000000272500720c */ /* 0x020fda0003f84270 */
[----:B------:R0:W-:Y:S04]  /*3db0*/  @P4 ST.E desc[UR36][R10.64+0x18], R39 ;  /* 0x000018270a004985 */ /* 0x0001e8000c101924 */
[----:B------:R3:W-:Y:S01]  /*3dc0*/  @P4 ST.E desc[UR36][R10.64+0x1c], R37 ;  /* 0x00001c250a004985 */ /* 0x0007e2000c101924 */
[----:B0-----:R-:W-:-:S04]  /*3dd0*/  @P4 MOV R39, R37 ;  /* 0x0000002500274202 */ /* 0x001fc80000000f00 */
[----:B--2---:R-:W-:-:S13]  /*3de0*/  ISETP.GT.AND P4, PT, R39, R30, PT ;  /* 0x0000001e2700720c */ /* 0x004fda0003f84270 */
[----:B------:R3:W-:Y:S04]  /*3df0*/  @P4 ST.E desc[UR36][R10.64+0x1c], R30 ;  /* 0x00001c1e0a004985 */ /* 0x0007e8000c101924 */
[----:B------:R3:W-:Y:S01]  /*3e00*/  @P4 ST.E desc[UR36][R10.64+0x20], R39 ;  /* 0x000020270a004985 */ /* 0x0007e2000c101924 */
[----:B------:R-:W-:-:S13]  /*3e10*/  ISETP.NE.AND P4, PT, R28, R29, PT ;  /* 0x0000001d1c00720c */ /* 0x000fda0003f85270 */
[----:B---3--:R-:W-:Y:S05]  /*3e20*/  @P4 BRA `(.L_x_80) ;  /* 0xfffffffc00504947 */ /* 0x008fea000383ffff */
.L_x_79:
[----:B------:R-:W-:Y:S05]  /*3e30*/  BSYNC.RECONVERGENT B2 ;  /* 0x0000000000027941 */ /* 0x000fea0003800200 */
.L_x_78:
        /* <DEDUP_REMOVED lines=15> */
[----:B------:R-:W-:Y:S01]  /*3f30*/  VIADD R29, R29, 0x4 ;  /* 0x000000041d1d7836 */ /* 0x000fe20000000000 */
        /* <DEDUP_REMOVED lines=11> */
[----:B--2---:R-:W-:-:S04]  /*3ff0*/  @P4 MOV R39, R37 ;  /* 0x0000002500274202 */ /* 0x004fc80000000f00 */
[----:B-----5:R-:W-:-:S13]  /*4000*/  ISETP.GT.AND P4, PT, R39, R30, PT ;  /* 0x0000001e2700720c */ /* 0x020fda0003f84270 */
[----:B------:R3:W-:Y:S04]  /*4010*/  @P4 ST.E desc[UR36][R10.64+0xc], R30 ;  /* 0x00000c1e0a004985 */ /* 0x0007e8000c101924 */
[----:B------:R3:W-:Y:S02]  /*4020*/  @P4 ST.E desc[UR36][R10.64+0x10], R39 ;  /* 0x000010270a004985 */ /* 0x0007e4000c101924 */
.L_x_82:
[----:B------:R-:W-:Y:S05]  /*4030*/  BSYNC.RECONVERGENT B2 ;  /* 0x0000000000027941 */ /* 0x000fea0003800200 */
.L_x_81:
        /* <DEDUP_REMOVED lines=21> */
.L_x_84:
[----:B------:R-:W-:Y:S05]  /*4190*/  BSYNC.RECONVERGENT B2 ;  /* 0x0000000000027941 */ /* 0x000fea0003800200 */
.L_x_83:
[----:B------:R-:W-:Y:S05]  /*41a0*/  @P3 BRA `(.L_x_77) ;  /* 0x0000000000183947 */ /* 0x000fea0003800000 */
[----:B----4-:R-:W-:-:S05]  /*41b0*/  IMAD.WIDE.U32 R10, R29, 0x4, R22 ;  /* 0x000000041d0a7825 */ /* 0x010fca00078e0016 */
[----:B------:R-:W2:Y:S04]  /*41c0*/  LD.E R29, desc[UR36][R10.64] ;  /* 0x000000240a1d7980 */ /* 0x000ea8000c101900 */
[----:B------:R-:W2:Y:S02]  /*41d0*/  LD.E R28, desc[UR36][R10.64+0x4] ;  /* 0x000004240a1c7980 */ /* 0x000ea4000c101900 */
[----:B--2---:R-:W-:-:S13]  /*41e0*/  ISETP.GT.AND P3, PT, R29, R28, PT ;  /* 0x0000001c1d00720c */ /* 0x004fda0003f64270 */
[----:B------:R2:W-:Y:S04]  /*41f0*/  @P3 ST.E desc[UR36][R10.64], R28 ;  /* 0x0000001c0a003985 */ /* 0x0005e8000c101924 */
[----:B------:R2:W-:Y:S02]  /*4200*/  @P3 ST.E desc[UR36][R10.64+0x4], R29 ;  /* 0x0000041d0a003985 */ /* 0x0005e4000c101924 */
.L_x_77:
[----:B------:R-:W-:Y:S05]  /*4210*/  BSYNC.RECONVERGENT B1 ;  /* 0x0000000000017941 */ /* 0x000fea0003800200 */
.L_x_76:
[----:B------:R-:W-:Y:S01]  /*4220*/  VIADD R14, R14, 0x1 ;  /* 0x000000010e0e7836 */ /* 0x000fe20000000000 */
[----:B------:R-:W-:Y:S01]  /*4230*/  IADD3 R20, PT, PT, R20, 0x1, RZ ;  /* 0x0000000114147810 */ /* 0x000fe20007ffe0ff */
[----:B------:R-:W-:Y:S02]  /*4240*/  VIADD R15, R15, 0x1 ;  /* 0x000000010f0f7836 */ /* 0x000fe40000000000 */
[----:B------:R-:W-:Y:S01]  /*4250*/  VIADD R21, R21, 0xffffffff ;  /* 0xffffffff15157836 */ /* 0x000fe20000000000 */
[----:B------:R-:W-:-:S13]  /*4260*/  ISETP.NE.AND P3, PT, R14, R9, PT ;  /* 0x000000090e00720c */ /* 0x000fda0003f65270 */
[----:B------:R-:W-:Y:S05]  /*4270*/  @P3 BRA `(.L_x_85) ;  /* 0xfffffff8000c3947 */ /* 0x000fea000383ffff */
.L_x_75:
[----:B------:R-:W-:Y:S05]  /*4280*/  BSYNC.RECONVERGENT B0 ;  /* 0x0000000000007941 */ /* 0x000fea0003800200 */
.L_x_74:
[----:B--234-:R-:W-:Y:S01]  /*4290*/  VIMNMX R10, PT, PT, R5, R3, PT ;  /* 0x00000003050a7248 */ /* 0x01cfe20003fe0100 */
[----:B------:R-:W-:Y:S01]  /*42a0*/  BSSY.RECONVERGENT B0, `(.L_x_86) ;  /* 0x000001b000007945 */ /* 0x000fe20003800200 */
[----:B------:R-:W-:Y:S02]  /*42b0*/  IMAD.MOV.U32 R13, RZ, RZ, RZ ;  /* 0x000000ffff0d7224 */ /* 0x000fe400078e00ff */
[----:B------:R-:W-:-:S13]  /*42c0*/  ISETP.GE.AND P3, PT, R10, 0x1, PT ;  /* 0x000000010a00780c */ /* 0x000fda0003f66270 */
[----:B------:R-:W-:Y:S05]  /*42d0*/  @!P3 BRA `(.L_x_87) ;  /* 0x00000000005cb947 */ /* 0x000fea0003800000 */
[----:B------:R-:W-:Y:S01]  /*42e0*/  CS2R R20, SRZ ;  /* 0x0000000000147805 */ /* 0x000fe2000001ff00 */
[----:B------:R-:W-:-:S07]  /*42f0*/  IMAD.MOV.U32 R13, RZ, RZ, RZ ;  /* 0x000000ffff0d7224 */ /* 0x000fce00078e00ff */
.L_x_88:
[----:B------:R-:W-:-:S04]  /*4300*/  IMAD.WIDE R10, R21, 0x4, R16 ;  /* 0x00000004150a7825 */ /* 0x000fc800078e0210 */
[C---:B------:R-:W-:Y:S02]  /*4310*/  IMAD.WIDE R14, R20.reuse, 0x4, R22 ;  /* 0x00000004140e7825 */ /* 0x040fe400078e0216 */
[----:B------:R-:W2:Y:S04]  /*4320*/  LD.E R10, desc[UR36][R10.64] ;  /* 0x000000240a0a7980 */ /* 0x000ea8000c101900 */
[----:B------:R-:W2:Y:S01]  /*4330*/  LD.E R15, desc[UR36][R14.64] ;  /* 0x000000240e0f7980 */ /* 0x000ea2000c101900 */
[----:B------:R-:W-:Y:S01]  /*4340*/  IADD3 R29, PT, PT, R20, 0x1, RZ ;  /* 0x00000001141d7810 */ /* 0x000fe20007ffe0ff */
[----:B------:R-:W-:Y:S01]  /*4350*/  VIADD R28, R21, 0x1 ;  /* 0x00000001151c7836 */ /* 0x000fe20000000000 */
[----:B--2---:R-:W-:-:S04]  /*4360*/  ISETP.NE.AND P3, PT, R10, R15, PT ;  /* 0x0000000f0a00720c */ /* 0x004fc80003f65270 */
[CC--:B------:R-:W-:Y:S02]  /*4370*/  ISETP.GE.AND P4, PT, R10.reuse, R15.reuse, P3 ;  /* 0x0000000f0a00720c */ /* 0x0c0fe40001f86270 */
[----:B------:R-:W-:-:S07]  /*4380*/  ISETP.GE.OR P5, PT, R10, R15, !P3 ;  /* 0x0000000f0a00720c */ /* 0x000fce0005fa6670 */
[----:B------:R-:W-:Y:S02]  /*4390*/  @P3 IMAD.MOV.U32 R30, RZ, RZ, R28 ;  /* 0x000000ffff1e3224 */ /* 0x000fe400078e001c */
[----:B------:R-:W-:Y:S02]  /*43a0*/  @P3 IMAD.MOV.U32 R31, RZ, RZ, R29 ;  /* 0x000000ffff1f3224 */ /* 0x000fe400078e001d */
[----:B------:R-:W-:Y:S02]  /*43b0*/  @P4 IMAD.MOV R30, RZ, RZ, R21 ;  /* 0x000000ffff1e4224 */ /* 0x000fe400078e0215 */
[----:B------:R-:W-:Y:S01]  /*43c0*/  @!P5 IMAD.MOV R31, RZ, RZ, R20 ;  /* 0x000000ffff1fd224 */ /* 0x000fe200078e0214 */
[----:B------:R-:W-:Y:S01]  /*43d0*/  @!P3 MOV R20, R29 ;  /* 0x0000001d0014b202 */ /* 0x000fe20000000f00 */
[----:B------:R-:W-:Y:S02]  /*43e0*/  @!P3 IMAD.MOV.U32 R21, RZ, RZ, R28 ;  /* 0x000000ffff15b224 */ /* 0x000fe400078e001c */
[----:B------:R-:W-:-:S02]  /*43f0*/  @P3 IMAD.MOV.U32 R21, RZ, RZ, R30 ;  /* 0x000000ffff153224 */ /* 0x000fc400078e001e */
[----:B------:R-:W-:Y:S02]  /*4400*/  @P3 IMAD.MOV.U32 R20, RZ, RZ, R31 ;  /* 0x000000ffff143224 */ /* 0x000fe400078e001f */
[----:B------:R-:W-:Y:S01]  /*4410*/  @!P3 VIADD R13, R13, 0x1 ;  /* 0x000000010d0db836 */ /* 0x000fe20000000000 */
[----:B------:R-:W-:Y:S02]  /*4420*/  ISETP.LT.AND P5, PT, R21, R3, PT ;  /* 0x000000031500720c */ /* 0x000fe40003fa1270 */
[----:B------:R-:W-:-:S13]  /*4430*/  ISETP.GE.AND P4, PT, R20, R5, PT ;  /* 0x000000051400720c */ /* 0x000fda0003f86270 */
[----:B------:R-:W-:Y:S05]  /*4440*/  @!P4 BRA P5, `(.L_x_88) ;  /* 0xfffffffc00acc947 */ /* 0x000fea000283ffff */
.L_x_87:
[----:B------:R-:W-:Y:S05]  /*4450*/  BSYNC.RECONVERGENT B0 ;  /* 0x0000000000007941 */ /* 0x000fea0003800200 */
.L_x_86:
[----:B------:R-:W-:Y:S01]  /*4460*/  IMAD.IADD R11, R13, 0x1, R12 ;  /* 0x000000010d0b7824 */ /* 0x000fe200078e020c */
[----:B------:R-:W-:Y:S01]  /*4470*/  CS2R R30, SRZ ;  /* 0x00000000001e7805 */ /* 0x000fe2000001ff00 */
[----:B------:R-:W-:Y:S03]  /*4480*/  BSSY.RECONVERGENT B0, `(.L_x_89) ;  /* 0x000004b000007945 */ /* 0x000fe60003800200 */
[----:B------:R-:W-:-:S13]  /*4490*/  ISETP.GE.AND P3, PT, R11, 0x2, PT ;  /* 0x000000020b00780c */ /* 0x000fda0003f66270 */
[----:B------:R-:W-:Y:S02]  /*44a0*/  @P3 VIADD R11, R11, 0xfffffffe ;  /* 0xfffffffe0b0b3836 */ /* 0x000fe40000000000 */
[----:B------:R-:W-:-:S04]  /*44b0*/  @P3 IMAD R12, R13, R12, RZ ;  /* 0x0000000c0d0c3224 */ /* 0x000fc800078e02ff */
[----:B------:R-:W-:-:S06]  /*44c0*/  @P3 IMAD R11, R12, R11, RZ ;  /* 0x0000000b0c0b3224 */ /* 0x000fcc00078e02ff */
[----:B------:R-:W2:Y:S02]  /*44d0*/  @P3 I2F.F64 R10, R11 ;  /* 0x0000000b000a3312 */ /* 0x000ea40000201c00 */
[----:B--2---:R-:W-:Y:S01]  /*44e0*/  @P3 DMUL R30, R10, 0.5 ;  /* 0x3fe000000a1e3828 */ /* 0x004fe20000000000 */
[----:B------:R-:W-:Y:S10]  /*44f0*/  @!P0 BRA `(.L_x_90) ;  /* 0x00000004000c8947 */ /* 0x000ff40003800000 */
[----:B------:R-:W-:Y:S01]  /*4500*/  IADD3 R12, PT, PT, R0, -0x2, RZ ;  /* 0xfffffffe000c7810 */ /* 0x000fe20007ffe0ff */
[----:B------:R-:W-:Y:S02]  /*4510*/  IMAD.MOV.U32 R13, RZ, RZ, RZ ;  /* 0x000000ffff0d7224 */ /* 0x000fe400078e00ff */
[----:B------:R-:W-:-:S07]  /*4520*/  IMAD.MOV.U32 R14, RZ, RZ, R8 ;  /* 0x000000ffff0e7224 */ /* 0x000fce00078e0008 */
.L_x_96:
[----:B--2---:R-:W-:Y:S01]  /*4530*/  IMAD.IADD R10, R13, 0x1, -R0 ;  /* 0x000000010d0a7824 */ /* 0x004fe200078e0a00 */
[----:B------:R-:W-:Y:S04]  /*4540*/  BSSY.RECONVERGENT B1, `(.L_x_91) ;  /* 0x000003a000017945 */ /* 0x000fe80003800200 */
[----:B------:R-:W-:-:S13]  /*4550*/  ISETP.GT.AND P0, PT, R10, -0x2, PT ;  /* 0xfffffffe0a00780c */ /* 0x000fda0003f04270 */
[----:B------:R-:W-:Y:S05]  /*4560*/  @P0 BRA `(.L_x_92) ;  /* 0x0000000000dc0947 */ /* 0x000fea0003800000 */
[----:B------:R-:W-:Y:S01]  /*4570*/  IMAD.IADD R10, R12, 0x1, -R13 ;  /* 0x000000010c0a7824 */ /* 0x000fe200078e0a0d */
[----:B------:R-:W-:Y:S01]  /*4580*/  LOP3.LUT R38, R14, 0x3, RZ, 0xc0, !PT ;  /* 0x000000030e267812 */ /* 0x000fe200078ec0ff */
[----:B------:R-:W-:Y:S01]  /*4590*/  BSSY.RECONVERGENT B2, `(.L_x_93) ;  /* 0x000001f000027945 */ /* 0x000fe20003800200 */
[----:B------:R-:W-:Y:S02]  /*45a0*/  IMAD.MOV.U32 R15, RZ, RZ, RZ ;  /* 0x000000ffff0f7224 */ /* 0x000fe400078e00ff */
[----:B------:R-:W-:Y:S02]  /*45b0*/  ISETP.GE.U32.AND P3, PT, R10, 0x3, PT ;  /* 0x000000030a00780c */ /* 0x000fe40003f66070 */
[----:B------:R-:W-:-:S11]  /*45c0*/  ISETP.NE.AND P0, PT, R38, RZ, PT ;  /* 0x000000ff2600720c */ /* 0x000fd60003f05270 */
[----:B------:R-:W-:Y:S05]  /*45d0*/  @!P3 BRA `(.L_x_94) ;  /* 0x000000000068b947 */ /* 0x000fea0003800000 */
[----:B------:R-:W-:Y:S02]  /*45e0*/  LOP3.LUT R15, R14, 0xfffffffc, RZ, 0xc0, !PT ;  /* 0xfffffffc0e0f7812 */ /* 0x000fe400078ec0ff */
[----:B------:R-:W-:-:S07]  /*45f0*/  MOV R20, RZ ;  /* 0x000000ff00147202 */ /* 0x000fce0000000f00 */
.L_x_95:
[----:B------:R-:W-:-:S05]  /*4600*/  IMAD.WIDE.U32 R10, R20, 0x4, R26 ;  /* 0x00000004140a7825 */ /* 0x000fca00078e001a */
[----:B------:R-:W2:Y:S04]  /*4610*/  LD.E R28, desc[UR36][R10.64] ;  /* 0x000000240a1c7980 */ /* 0x000ea8000c101900 */
[----:B------:R-:W2:Y:S04]  /*4620*/  LD.E R21, desc[UR36][R10.64+0x4] ;  /* 0x000004240a157980 */ /* 0x000ea8000c101900 */
[----:B------:R-:W3:Y:S04]  /*4630*/  LD.E R29, desc[UR36][R10.64+0x8] ;  /* 0x000008240a1d7980 */ /* 0x000ee8000c101900 */
[----:B------:R-:W4:Y:S01]  /*4640*/  LD.E R37, desc[UR36][R10.64+0xc] ;  /* 0x00000c240a257980 */ /* 0x000f22000c101900 */
[----:B--2---:R-:W-:-:S13]  /*4650*/  ISETP.GT.AND P3, PT, R28, R21, PT ;  /* 0x000000151c00720c */ /* 0x004fda0003f64270 */
[----:B------:R2:W-:Y:S04]  /*4660*/  @P3 ST.E desc[UR36][R10.64], R21 ;  /* 0x000000150a003985 */ /* 0x0005e8000c101924 */
[----:B------:R5:W-:Y:S01]  /*4670*/  @P3 ST.E desc[UR36][R10.64+0x4], R28 ;  /* 0x0000041c0a003985 */ /* 0x000be2000c101924 */
[----:B--2---:R-:W-:-:S03]  /*4680*/  @P3 IMAD.MOV.U32 R21, RZ, RZ, R28 ;  /* 0x000000ffff153224 */ /* 0x004fc600078e001c */
[----:B-----5:R-:W2:Y:S02]  /*4690*/  LD.E R28, desc[UR36][R10.64+0x10] ;  /* 0x000010240a1c7980 */ /* 0x020ea4000c101900 */
[----:B---3--:R-:W-:-:S13]  /*46a0*/  ISETP.GT.AND P3, PT, R21, R29, PT ;  /* 0x0000001d1500720c */ /* 0x008fda0003f64270 */
[----:B------:R3:W-:Y:S04]  /*46b0*/  @P3 ST.E desc[UR36][R10.64+0x4], R29 ;  /* 0x0000041d0a003985 */ /* 0x0007e8000c101924 */
[----:B------:R-:W-:Y:S01]  /*46c0*/  @P3 ST.E desc[UR36][R10.64+0x8], R21 ;  /* 0x000008150a003985 */ /* 0x000fe2000c101924 */
[----:B---3--:R-:W-:-:S05]  /*46d0*/  @P3 IMAD.MOV.U32 R29, RZ, RZ, R21 ;  /* 0x000000ffff1d3224 */ /* 0x008fca00078e0015 */
[----:B----4-:R-:W-:-:S13]  /*46e0*/  ISETP.GT.AND P3, PT, R29, R37, PT ;  /* 0x000000251d00720c */ /* 0x010fda0003f64270 */
[----:B------:R3:W-:Y:S04]  /*46f0*/  @P3 ST.E desc[UR36][R10.64+0x8], R37 ;  /* 0x000008250a003985 */ /* 0x0007e8000c101924 */
[----:B------:R4:W-:Y:S01]  /*4700*/  @P3 ST.E desc[UR36][R10.64+0xc], R29 ;  /* 0x00000c1d0a003985 */ /* 0x0009e2000c101924 */
[----:B---3--:R-:W-:Y:S02]  /*4710*/  @P3 IMAD.MOV.U32 R37, RZ, RZ, R29 ;  /* 0x000000ffff253224 */ /* 0x008fe400078e001d */
[----:B------:R-:W-:-:S03]  /*4720*/  VIADD R20, R20, 0x4 ;  /* 0x0000000414147836 */ /* 0x000fc60000000000 */
[----:B--2---:R-:W-:-:S13]  /*4730*/  ISETP.GT.AND P3, PT, R37, R28, PT ;  /* 0x0000001c2500720c */ /* 0x004fda0003f64270 */
[----:B------:R4:W-:Y:S04]  /*4740*/  @P3 ST.E desc[UR36][R10.64+0xc], R28 ;  /* 0x00000c1c0a003985 */ /* 0x0009e8000c101924 */
[----:B------:R4:W-:Y:S01]  /*4750*/  @P3 ST.E desc[UR36][R10.64+0x10], R37 ;  /* 0x000010250a003985 */ /* 0x0009e2000c101924 */
[----:B------:R-:W-:-:S13]  /*4760*/  ISETP.NE.AND P3, PT, R20, R15, PT ;  /* 0x0000000f1400720c */ /* 0x000fda0003f65270 */
[----:B----4-:R-:W-:Y:S05]  /*4770*/  @P3 BRA `(.L_x_95) ;  /* 0xfffffffc00a03947 */ /* 0x010fea000383ffff */
.L_x_94:
[----:B------:R-:W-:Y:S05]  /*4780*/  BSYNC.RECONVERGENT B2 ;  /* 0x0000000000027941 */ /* 0x000fea0003800200 */
.L_x_93:
        /* <DEDUP_REMOVED lines=8> */
[----:B--2---:R-:W-:Y:S01]  /*4810*/  @P0 IMAD.MOV.U32 R15, RZ, RZ, R20 ;  /* 0x000000ffff0f0224 */ /* 0x004fe200078e0014 */
[----:B------:R-:W-:Y:S06]  /*4820*/  @!P3 BRA `(.L_x_92) ;  /* 0x00000000002cb947 */ /* 0x000fec0003800000 */
[----:B------:R-:W2:Y:S01]  /*4830*/  LD.E R21, desc[UR36][R10.64+0x8] ;  /* 0x000008240a157980 */ /* 0x000ea2000c101900 */
[----:B------:R-:W-:Y:S02]  /*4840*/  ISETP.NE.AND P3, PT, R38, 0x2, PT ;  /* 0x000000022600780c */ /* 0x000fe40003f65270 */
[----:B--2---:R-:W-:-:S13]  /*4850*/  ISETP.GT.AND P0, PT, R15, R21, PT ;  /* 0x000000150f00720c */ /* 0x004fda0003f04270 */
[----:B------:R-:W-:Y:S04]  /*4860*/  @P0 ST.E desc[UR36][R10.64+0x8], R15 ;  /* 0x0000080f0a000985 */ /* 0x000fe8000c101924 */
[----:B------:R2:W-:Y:S02]  /*4870*/  @P0 ST.E desc[UR36][R10.64+0x4], R21 ;  /* 0x000004150a000985 */ /* 0x0005e4000c101924 */
[----:B--2---:R-:W-:Y:S01]  /*4880*/  @P0 MOV R21, R15 ;  /* 0x0000000f00150202 */ /* 0x004fe20000000f00 */
[----:B------:R-:W-:Y:S06]  /*4890*/  @!P3 BRA `(.L_x_92) ;  /* 0x000000000010b947 */ /* 0x000fec0003800000 */
[----:B------:R-:W2:Y:S02]  /*48a0*/  LD.E R15, desc[UR36][R10.64+0xc] ;  /* 0x00000c240a0f7980 */ /* 0x000ea4000c101900 */
[----:B--2---:R-:W-:-:S13]  /*48b0*/  ISETP.GT.AND P0, PT, R21, R15, PT ;  /* 0x0000000f1500720c */ /* 0x004fda0003f04270 */
[----:B------:R2:W-:Y:S04]  /*48c0*/  @P0 ST.E desc[UR36][R10.64+0x8], R15 ;  /* 0x0000080f0a000985 */ /* 0x0005e8000c101924 */
[----:B------:R2:W-:Y:S02]  /*48d0*/  @P0 ST.E desc[UR36][R10.64+0xc], R21 ;  /* 0x00000c150a000985 */ /* 0x0005e4000c101924 */
.L_x_92:
[----:B------:R-:W-:Y:S05]  /*48e0*/  BSYNC.RECONVERGENT B1 ;  /* 0x0000000000017941 */ /* 0x000fea0003800200 */
.L_x_91:
[----:B------:R-:W-:Y:S02]  /*48f0*/  VIADD R13, R13, 0x1 ;  /* 0x000000010d0d7836 */ /* 0x000fe40000000000 */
[----:B------:R-:W-:-:S03]  /*4900*/  VIADD R14, R14, 0xffffffff ;  /* 0xffffffff0e0e7836 */ /* 0x000fc60000000000 */
[----:B------:R-:W-:-:S13]  /*4910*/  ISETP.NE.AND P0, PT, R13, R8, PT ;  /* 0x000000080d00720c */ /* 0x000fda0003f05270 */
[----:B------:R-:W-:Y:S05]  /*4920*/  @P0 BRA `(.L_x_96) ;  /* 0xfffffffc00000947 */ /* 0x000fea000383ffff */
.L_x_90:
[----:B------:R-:W-:Y:S05]  /*4930*/  BSYNC.RECONVERGENT B0 ;  /* 0x0000000000007941 */ /* 0x000fea0003800200 */
.L_x_89:
[----:B------:R-:W-:Y:S04]  /*4940*/  BSSY.RECONVERGENT B0, `(.L_x_97) ;  /* 0x0000084000007945 */ /* 0x000fe80003800200 */
[----:B------:R-:W-:Y:S05]  /*4950*/  @!P2 BRA `(.L_x_98) ;  /* 0x000000080008a947 */ /* 0x000fea0003800000 */
[----:B------:R-:W-:Y:S01]  /*4960*/  VIADD R8, R5, 0xfffffffe ;  /* 0xfffffffe05087836 */ /* 0x000fe20000000000 */
[----:B------:R-:W-:Y:S01]  /*4970*/  PRMT R13, RZ, 0x7610, R13 ;  /* 0x00007610ff0d7816 */ /* 0x000fe2000000000d */
[----:B------:R-:W-:Y:S01]  /*4980*/  IMAD.MOV.U32 R12, RZ, RZ, RZ ;  /* 0x000000ffff0c7224 */ /* 0x000fe200078e00ff */
[----:B------:R-:W-:Y:S01]  /*4990*/  PRMT R14, RZ, 0x7610, R14 ;  /* 0x00007610ff0e7816 */ /* 0x000fe2000000000e */
[----:B--2---:R-:W-:-:S07]  /*49a0*/  IMAD.MOV.U32 R15, RZ, RZ, R9 ;  /* 0x000000ffff0f7224 */ /* 0x004fce00078e0009 */
.L_x_108:
[----:B--234-:R-:W-:Y:S01]  /*49b0*/  IADD3 R10, PT, PT, R12, -R5, RZ ;  /* 0x800000050c0a7210 */ /* 0x01cfe20007ffe0ff */
[----:B------:R-:W-:Y:S03]  /*49c0*/  BSSY.RECONVERGENT B1, `(.L_x_99) ;  /* 0x0000075000017945 */ /* 0x000fe60003800200 */
        /* <DEDUP_REMOVED lines=10> */
.L_x_103:
        /* <DEDUP_REMOVED lines=9> */
[----:B--2---:R-:W-:-:S03]  /*4b00*/  @P2 IMAD.MOV.U32 R29, RZ, RZ, R28 ;  /* 0x000000ffff1d2224 */ /* 0x004fc600078e001c */
[----:B0-----:R-:W2:Y:S02]  /*4b10*/  LD.E R28, desc[UR36][R10.64+0x20] ;  /* 0x000020240a1c7980 */ /* 0x001ea4000c101900 */
[----:B---3--:R-:W-:-:S13]  /*4b20*/  ISETP.GT.AND P2, PT, R29, R37, PT ;  /* 0x000000251d00720c */ /* 0x008fda0003f44270 */
[----:B------:R0:W-:Y:S04]  /*4b30*/  @P2 ST.E desc[UR36][R10.64+0x4], R37 ;  /* 0x000004250a002985 */ /* 0x0001e8000c101924 */
[----:B------:R3:W-:Y:S01]  /*4b40*/  @P2 ST.E desc[UR36][R10.64+0x8], R29 ;  /* 0x0000081d0a002985 */ /* 0x0007e2000c101924 */
[----:B0-----:R-:W-:-:S03]  /*4b50*/  @P2 IMAD.MOV.U32 R37, RZ, RZ, R29 ;  /* 0x000000ffff252224 */ /* 0x001fc600078e001d */
[----:B---3--:R-:W3:Y:S02]  /*4b60*/  LD.E R29, desc[UR36][R10.64+0x14] ;  /* 0x000014240a1d7980 */ /* 0x008ee4000c101900 */
[----:B----4-:R-:W-:-:S13]  /*4b70*/  ISETP.GT.AND P2, PT, R37, R39, PT ;  /* 0x000000272500720c */ /* 0x010fda0003f44270 */
[----:B------:R0:W-:Y:S04]  /*4b80*/  @P2 ST.E desc[UR36][R10.64+0x8], R39 ;  /* 0x000008270a002985 */ /* 0x0001e8000c101924 */
[----:B------:R4:W-:Y:S01]  /*4b90*/  @P2 ST.E desc[UR36][R10.64+0xc], R37 ;  /* 0x00000c250a002985 */ /* 0x0009e2000c101924 */
[----:B0-----:R-:W-:-:S03]  /*4ba0*/  @P2 MOV R39, R37 ;  /* 0x0000002500272202 */ /* 0x001fc60000000f00 */
[----:B----4-:R-:W4:Y:S01]  /*4bb0*/  LD.E R37, desc[UR36][R10.64+0x18] ;  /* 0x000018240a257980 */ /* 0x010f22000c101900 */
        /* <DEDUP_REMOVED lines=17> */
[----:B0-----:R-:W-:-:S05]  /*4cd0*/  @P2 IMAD.MOV.U32 R39, RZ, RZ, R37 ;  /* 0x000000ffff272224 */ /* 0x001fca00078e0025 */
[----:B--2---:R-:W-:-:S13]  /*4ce0*/  ISETP.GT.AND P2, PT, R39, R28, PT ;  /* 0x0000001c2700720c */ /* 0x004fda0003f44270 */
[----:B------:R3:W-:Y:S04]  /*4cf0*/  @P2 ST.E desc[UR36][R10.64+0x1c], R28 ;  /* 0x00001c1c0a002985 */ /* 0x0007e8000c101924 */
[----:B------:R3:W-:Y:S01]  /*4d00*/  @P2 ST.E desc[UR36][R10.64+0x20], R39 ;  /* 0x000020270a002985 */ /* 0x0007e2000c101924 */
[----:B------:R-:W-:-:S13]  /*4d10*/  ISETP.NE.AND P2, PT, R20, R21, PT ;  /* 0x000000151400720c */ /* 0x000fda0003f45270 */
[----:B---3--:R-:W-:Y:S05]  /*4d20*/  @P2 BRA `(.L_x_103) ;  /* 0xfffffffc00502947 */ /* 0x008fea000383ffff */
.L_x_102:
[----:B------:R-:W-:Y:S05]  /*4d30*/  BSYNC.RECONVERGENT B2 ;  /* 0x0000000000027941 */ /* 0x000fea0003800200 */
.L_x_101:
[----:B------:R-:W-:Y:S05]  /*4d40*/  @!P0 BRA `(.L_x_100) ;  /* 0x0000000000f08947 */ /* 0x000fea0003800000 */
[----:B------:R-:W-:Y:S01]  /*4d50*/  LOP3.LUT R10, RZ, R14, RZ, 0x33, !PT ;  /* 0x0000000eff0a7212 */ /* 0x000fe200078e33ff */
[----:B------:R-:W-:Y:S03]  /*4d60*/  BSSY.RECONVERGENT B2, `(.L_x_104) ;  /* 0x000001d000027945 */ /* 0x000fe60003800200 */
[----:B------:R-:W-:-:S04]  /*4d70*/  IADD3 R10, PT, PT, R10, R5, RZ ;  /* 0x000000050a0a7210 */ /* 0x000fc80007ffe0ff */
        /* <DEDUP_REMOVED lines=27> */
.L_x_105:
[----:B------:R-:W-:Y:S05]  /*4f30*/  BSYNC.RECONVERGENT B2 ;  /* 0x0000000000027941 */ /* 0x000fea0003800200 */
.L_x_104:
[----:B------:R-:W-:Y:S05]  /*4f40*/  @!P0 BRA `(.L_x_100) ;  /* 0x0000000000708947 */ /* 0x000fea0003800000 */
[----:B---3--:R-:W-:Y:S01]  /*4f50*/  LOP3.LUT R10, R13, 0x3, RZ, 0x3c, !PT ;  /* 0x000000030d0a7812 */ /* 0x008fe200078e3cff */
[----:B------:R-:W-:Y:S03]  /*4f60*/  BSSY.RECONVERGENT B2, `(.L_x_106) ;  /* 0x0000013000027945 */ /* 0x000fe60003800200 */
[----:B------:R-:W-:-:S04]  /*4f70*/  IADD3 R10, PT, PT, R10, R5, RZ ;  /* 0x000000050a0a7210 */ /* 0x000fc80007ffe0ff */
        /* <DEDUP_REMOVED lines=17> */
.L_x_107:
[----:B------:R-:W-:Y:S05]  /*5090*/  BSYNC.RECONVERGENT B2 ;  /* 0x0000000000027941 */ /* 0x000fea0003800200 */
.L_x_106:
[----:B------:R-:W-:Y:S05]  /*50a0*/  @P2 BRA `(.L_x_100) ;  /* 0x0000000000182947 */ /* 0x000fea0003800000 */
[----:B----4-:R-:W-:-:S05]  /*50b0*/  IMAD.WIDE.U32 R10, R21, 0x4, R22 ;  /* 0x00000004150a7825 */ /* 0x010fca00078e0016 */
[----:B------:R-:W2:Y:S04]  /*50c0*/  LD.E R21, desc[UR36][R10.64] ;  /* 0x000000240a157980 */ /* 0x000ea8000c101900 */
[----:B------:R-:W2:Y:S02]  /*50d0*/  LD.E R20, desc[UR36][R10.64+0x4] ;  /* 0x000004240a147980 */ /* 0x000ea4000c101900 */
[----:B--2---:R-:W-:-:S13]  /*50e0*/  ISETP.GT.AND P0, PT, R21, R20, PT ;  /* 0x000000141500720c */ /* 0x004fda0003f04270 */
[----:B------:R2:W-:Y:S04]  /*50f0*/  @P0 ST.E desc[UR36][R10.64], R20 ;  /* 0x000000140a000985 */ /* 0x0005e8000c101924 */
[----:B------:R2:W-:Y:S02]  /*5100*/  @P0 ST.E desc[UR36][R10.64+0x4], R21 ;  /* 0x000004150a000985 */ /* 0x0005e4000c101924 */
.L_x_100:
[----:B------:R-:W-:Y:S05]  /*5110*/  BSYNC.RECONVERGENT B1 ;  /* 0x0000000000017941 */ /* 0x000fea0003800200 */
.L_x_99:
[----:B------:R-:W-:Y:S01]  /*5120*/  VIADD R12, R12, 0x1 ;  /* 0x000000010c0c7836 */ /* 0x000fe20000000000 */
[----:B------:R-:W-:Y:S01]  /*5130*/  IADD3 R15, PT, PT, R15, -0x1, RZ ;  /* 0xffffffff0f0f7810 */ /* 0x000fe20007ffe0ff */
[----:B------:R-:W-:Y:S02]  /*5140*/  VIADD R14, R14, 0x1 ;  /* 0x000000010e0e7836 */ /* 0x000fe40000000000 */
[----:B------:R-:W-:Y:S01]  /*5150*/  VIADD R13, R13, 0x1 ;  /* 0x000000010d0d7836 */ /* 0x000fe20000000000 */
[----:B------:R-:W-:-:S13]  /*5160*/  ISETP.NE.AND P0, PT, R12, R9, PT ;  /* 0x000000090c00720c */ /* 0x000fda0003f05270 */
[----:B------:R-:W-:Y:S05]  /*5170*/  @P0 BRA `(.L_x_108) ;  /* 0xfffffff8000c0947 */ /* 0x000fea000383ffff */
.L_x_98:
[----:B------:R-:W-:Y:S05]  /*5180*/  BSYNC.RECONVERGENT B0 ;  /* 0x0000000000007941 */ /* 0x000fea0003800200 */
.L_x_97:
[----:B------:R-:W-:Y:S01]  /*5190*/  VIMNMX R8, PT, PT, R5, R0, PT ;  /* 0x0000000005087248 */ /* 0x000fe20003fe0100 */
[----:B------:R-:W-:Y:S01]  /*51a0*/  BSSY.RECONVERGENT B0, `(.L_x_109) ;  /* 0x000001b000007945 */ /* 0x000fe20003800200 */
[----:B--234-:R-:W-:Y:S02]  /*51b0*/  IMAD.MOV.U32 R10, RZ, RZ, RZ ;  /* 0x000000ffff0a7224 */ /* 0x01cfe400078e00ff */
[----:B------:R-:W-:-:S13]  /*51c0*/  ISETP.GE.AND P0, PT, R8, 0x1, PT ;  /* 0x000000010800780c */ /* 0x000fda0003f06270 */
[----:B------:R-:W-:Y:S05]  /*51d0*/  @!P0 BRA `(.L_x_110) ;  /* 0x00000000005c8947 */ /* 0x000fea0003800000 */
[----:B------:R-:W-:Y:S01]  /*51e0*/  CS2R R10, SRZ ;  /* 0x00000000000a7805 */ /* 0x000fe2000001ff00 */
[----:B------:R-:W-:-:S07]  /*51f0*/  IMAD.MOV.U32 R15, RZ, RZ, RZ ;  /* 0x000000ffff0f7224 */ /* 0x000fce00078e00ff */
.L_x_111:
[----:B------:R-:W-:-:S04]  /*5200*/  IMAD.WIDE R8, R15, 0x4, R26 ;  /* 0x000000040f087825 */ /* 0x000fc800078e021a */
[C---:B------:R-:W-:Y:S02]  /*5210*/  IMAD.WIDE R12, R11.reuse, 0x4, R22 ;  /* 0x000000040b0c7825 */ /* 0x040fe400078e0216 */
[----:B------:R-:W2:Y:S04]  /*5220*/  LD.E R8, desc[UR36][R8.64] ;  /* 0x0000002408087980 */ /* 0x000ea8000c101900 */
[----:B------:R-:W2:Y:S01]  /*5230*/  LD.E R13, desc[UR36][R12.64] ;  /* 0x000000240c0d7980 */ /* 0x000ea2000c101900 */
[----:B------:R-:W-:Y:S02]  /*5240*/  VIADD R20, R11, 0x1 ;  /* 0x000000010b147836 */ /* 0x000fe40000000000 */
[----:B------:R-:W-:Y:S01]  /*5250*/  VIADD R14, R15, 0x1 ;  /* 0x000000010f0e7836 */ /* 0x000fe20000000000 */
[----:B--2---:R-:W-:-:S04]  /*5260*/  ISETP.NE.AND P0, PT, R8, R13, PT ;  /* 0x0000000d0800720c */ /* 0x004fc80003f05270 */
[CC--:B------:R-:W-:Y:S02]  /*5270*/  ISETP.GE.AND P2, PT, R8.reuse, R13.reuse, P0 ;  /* 0x0000000d0800720c */ /* 0x0c0fe40000746270 */
[----:B------:R-:W-:-:S07]  /*5280*/  ISETP.GE.OR P3, PT, R8, R13, !P0 ;  /* 0x0000000d0800720c */ /* 0x000fce0004766670 */
[--C-:B------:R-:W-:Y:S01]  /*5290*/  @P0 IMAD.MOV.U32 R21, RZ, RZ, R14.reuse ;  /* 0x000000ffff150224 */ /* 0x100fe200078e000e */
[----:B------:R-:W-:Y:S01]  /*52a0*/  @P0 MOV R28, R20 ;  /* 0x00000014001c0202 */ /* 0x000fe20000000f00 */
[----:B------:R-:W-:Y:S02]  /*52b0*/  @!P0 VIADD R10, R10, 0x1 ;  /* 0x000000010a0a8836 */ /* 0x000fe40000000000 */
[----:B------:R-:W-:Y:S02]  /*52c0*/  @P2 IMAD.MOV R21, RZ, RZ, R15 ;  /* 0x000000ffff152224 */ /* 0x000fe400078e020f */
[----:B------:R-:W-:Y:S02]  /*52d0*/  @!P3 IMAD.MOV R28, RZ, RZ, R11 ;  /* 0x000000ffff1cb224 */ /* 0x000fe400078e020b */
[----:B------:R-:W-:Y:S02]  /*52e0*/  @!P0 IMAD.MOV.U32 R15, RZ, RZ, R14 ;  /* 0x000000ffff0f8224 */ /* 0x000fe400078e000e */
[----:B------:R-:W-:Y:S01]  /*52f0*/  @!P0 IMAD.MOV.U32 R11, RZ, RZ, R20 ;  /* 0x000000ffff0b8224 */ /* 0x000fe200078e0014 */
[----:B------:R-:W-:Y:S01]  /*5300*/  @P0 MOV R11, R28 ;  /* 0x0000001c000b0202 */ /* 0x000fe20000000f00 */
[----:B------:R-:W-:-:S03]  /*5310*/  @P0 IMAD.MOV.U32 R15, RZ, RZ, R21 ;  /* 0x000000ffff0f0224 */ /* 0x000fc600078e0015 */
[----:B------:R-:W-:Y:S02]  /*5320*/  ISETP.GE.AND P2, PT, R11, R5, PT ;  /* 0x000000050b00720c */ /* 0x000fe40003f46270 */
[----:B------:R-:W-:-:S13]  /*5330*/  ISETP.LT.AND P3, PT, R15, R0, PT ;  /* 0x000000000f00720c */ /* 0x000fda0003f61270 */
[----:B------:R-:W-:Y:S05]  /*5340*/  @!P2 BRA P3, `(.L_x_111) ;  /* 0xfffffffc00aca947 */ /* 0x000fea000183ffff */
.L_x_110:
[----:B------:R-:W-:Y:S05]  /*5350*/  BSYNC.RECONVERGENT B0 ;  /* 0x0000000000007941 */ /* 0x000fea0003800200 */
.L_x_109:
[----:B------:R-:W-:Y:S04]  /*5360*/  BSSY.RECONVERGENT B0, `(.L_x_112) ;  /* 0x0000045000007945 */ /* 0x000fe80003800200 */
[----:B------:R-:W-:Y:S05]  /*5370*/  @!P1 BRA `(.L_x_113) ;  /* 0x00000004000c9947 */ /* 0x000fea0003800000 */
[----:B------:R-:W-:Y:S02]  /*5380*/  VIADD R29, R3, 0xfffffffe ;  /* 0xfffffffe031d7836 */ /* 0x000fe40000000000 */
[----:B------:R-:W-:Y:S02]  /*5390*/  IMAD.MOV.U32 R0, RZ, RZ, RZ ;  /* 0x000000ffff007224 */ /* 0x000fe400078e00ff */
[----:B------:R-:W-:-:S07]  /*53a0*/  IMAD.MOV.U32 R5, RZ, RZ, R7 ;  /* 0x000000ffff057224 */ /* 0x000fce00078e0007 */
.L_x_119:
[----:B--2---:R-:W-:Y:S01]  /*53b0*/  IMAD.IADD R8, R0, 0x1, -R3 ;  /* 0x0000000100087824 */ /* 0x004fe200078e0a03 */
[----:B------:R-:W-:Y:S04]  /*53c0*/  BSSY.RECONVERGENT B1, `(.L_x_114) ;  /* 0x000003a000017945 */ /* 0x000fe80003800200 */
[----:B------:R-:W-:-:S13]  /*53d0*/  ISETP.GT.AND P0, PT, R8, -0x2, PT ;  /* 0xfffffffe0800780c */ /* 0x000fda0003f04270 */
[----:B------:R-:W-:Y:S05]  /*53e0*/  @P0 BRA `(.L_x_115) ;  /* 0x0000000000dc0947 */ /* 0x000fea0003800000 */
[----:B------:R-:W-:Y:S01]  /*53f0*/  IADD3 R8, PT, PT, R29, -R0, RZ ;  /* 0x800000001d087210 */ /* 0x000fe20007ffe0ff */
[----:B------:R-:W-:Y:S01]  /*5400*/  BSSY.RECONVERGENT B2, `(.L_x_116) ;  /* 0x0000020000027945 */ /* 0x000fe20003800200 */
[----:B------:R-:W-:Y:S01]  /*5410*/  LOP3.LUT R28, R5, 0x3, RZ, 0xc0, !PT ;  /* 0x00000003051c7812 */ /* 0x000fe200078ec0ff */
[----:B------:R-:W-:Y:S01]  /*5420*/  IMAD.MOV.U32 R11, RZ, RZ, RZ ;  /* 0x000000ffff0b7224 */ /* 0x000fe200078e00ff */
[----:B------:R-:W-:Y:S02]  /*5430*/  ISETP.GE.U32.AND P1, PT, R8, 0x3, PT ;  /* 0x000000030800780c */ /* 0x000fe40003f26070 */
[----:B------:R-:W-:-:S11]  /*5440*/  ISETP.NE.AND P0, PT, R28, RZ, PT ;  /* 0x000000ff1c00720c */ /* 0x000fd60003f05270 */
[----:B------:R-:W-:Y:S05]  /*5450*/  @!P1 BRA `(.L_x_117) ;  /* 0x0000000000689947 */ /* 0x000fea0003800000 */
[----:B------:R-:W-:Y:S01]  /*5460*/  LOP3.LUT R11, R5, 0xfffffffc, RZ, 0xc0, !PT ;  /* 0xfffffffc050b7812 */ /* 0x000fe200078ec0ff */
[----:B------:R-:W-:-:S07]  /*5470*/  IMAD.MOV.U32 R12, RZ, RZ, RZ ;  /* 0x000000ffff0c7224 */ /* 0x000fce00078e00ff */
.L_x_118:
        /* <DEDUP_REMOVED lines=21> */
[----:B------:R3:W-:Y:S01]  /*55d0*/  @P1 ST.E desc[UR36][R8.64+0x10], R21 ;  /* 0x0000101508001985 */ /* 0x0007e2000c101924 */
[----:B------:R-:W-:-:S13]  /*55e0*/  ISETP.NE.AND P1, PT, R12, R11, PT ;  /* 0x0000000b0c00720c */ /* 0x000fda0003f25270 */
[----:B---3--:R-:W-:Y:S05]  /*55f0*/  @P1 BRA `(.L_x_118) ;  /* 0xfffffffc00a01947 */ /* 0x008fea000383ffff */
.L_x_117:
[----:B------:R-:W-:Y:S05]  /*5600*/  BSYNC.RECONVERGENT B2 ;  /* 0x0000000000027941 */ /* 0x000fea0003800200 */
.L_x_116:
        /* <DEDUP_REMOVED lines=21> */
.L_x_115:
[----:B------:R-:W-:Y:S05]  /*5760*/  BSYNC.RECONVERGENT B1 ;  /* 0x0000000000017941 */ /* 0x000fea0003800200 */
.L_x_114:
[----:B------:R-:W-:Y:S02]  /*5770*/  VIADD R0, R0, 0x1 ;  /* 0x0000000100007836 */ /* 0x000fe40000000000 */
[----:B------:R-:W-:-:S03]  /*5780*/  VIADD R5, R5, 0xffffffff ;  /* 0xffffffff05057836 */ /* 0x000fc60000000000 */
[----:B------:R-:W-:-:S13]  /*5790*/  ISETP.NE.AND P0, PT, R0, R7, PT ;  /* 0x000000070000720c */ /* 0x000fda0003f05270 */
[----:B------:R-:W-:Y:S05]  /*57a0*/  @P0 BRA `(.L_x_119) ;  /* 0xfffffffc00000947 */ /* 0x000fea000383ffff */
.L_x_113:
[----:B------:R-:W-:Y:S05]  /*57b0*/  BSYNC.RECONVERGENT B0 ;  /* 0x0000000000007941 */ /* 0x000fea0003800200 */
.L_x_112:
[----:B------:R-:W-:Y:S01]  /*57c0*/  ISETP.GE.AND P0, PT, R4, 0x2, PT ;  /* 0x000000020400780c */ /* 0x000fe20003f06270 */
[----:B------:R-:W-:-:S12]  /*57d0*/  BSSY.RECONVERGENT B0, `(.L_x_120) ;  /* 0x0000084000007945 */ /* 0x000fd80003800200 */
[----:B------:R-:W-:Y:S05]  /*57e0*/  @!P0 BRA `(.L_x_121) ;  /* 0x0000000800088947 */ /* 0x000fea0003800000 */
[----:B------:R-:W-:Y:S02]  /*57f0*/  HFMA2 R5, -RZ, RZ, 0, 0 ;  /* 0x00000000ff057431 */ /* 0x000fe400000001ff */
[----:B------:R-:W-:Y:S01]  /*5800*/  VIADD R0, R4, 0xfffffffe ;  /* 0xfffffffe04007836 */ /* 0x000fe20000000000 */
[----:B------:R-:W-:Y:S01]  /*5810*/  PRMT R7, RZ, 0x7610, R7 ;  /* 0x00007610ff077816 */ /* 0x000fe20000000007 */
[----:B------:R-:W-:Y:S01]  /*5820*/  IMAD.MOV.U32 R12, RZ, RZ, R6 ;  /* 0x000000ffff0c7224 */ /* 0x000fe200078e0006 */
[----:B--2---:R-:W-:-:S07]  /*5830*/  PRMT R11, RZ, 0x7610, R11 ;  /* 0x00007610ff0b7816 */ /* 0x004fce000000000b */
.L_x_131:
        /* <DEDUP_REMOVED lines=12> */
.L_x_126:
[----:B------:R-:W-:-:S05]  /*5900*/  IMAD.WIDE.U32 R8, R14, 0x4, R18 ;  /* 0x000000040e087825 */ /* 0x000fca00078e0012 */
[----:B------:R-:W2:Y:S04]  /*5910*/  LD.E R20, desc[UR36][R8.64] ;  /* 0x0000002408147980 */ /* 0x000ea8000c101900 */
[----:B------:R-:W2:Y:S04]  /*5920*/  LD.E R15, desc[UR36][R8.64+0x4] ;  /* 0x00000424080f7980 */ /* 0x000ea8000c101900 */
[----:B------:R-:W3:Y:S04]  /*5930*/  LD.E R21, desc[UR36][R8.64+0x8] ;  /* 0x0000082408157980 */ /* 0x000ee8000c101900 */
[----:B------:R-:W4:Y:S04]  /*5940*/  LD.E R29, desc[UR36][R8.64+0xc] ;  /* 0x00000c24081d7980 */ /* 0x000f28000c101900 */
[----:B------:R-:W5:Y:S04]  /*5950*/  LD.E R37, desc[UR36][R8.64+0x10] ;  /* 0x0000102408257980 */ /* 0x000f68000c101900 */
[----:B------:R-:W5:Y:S04]  /*5960*/  LD.E R39, desc[UR36][R8.64+0x14] ;  /* 0x0000142408277980 */ /* 0x000f68000c101900 */
        /* <DEDUP_REMOVED lines=13> */
[----:B------:R-:W-:Y:S01]  /*5a40*/  @P1 ST.E desc[UR36][R8.64+0xc], R21 ;  /* 0x00000c1508001985 */ /* 0x000fe2000c101924 */
[----:B0-----:R-:W-:-:S05]  /*5a50*/  @P1 IMAD.MOV.U32 R29, RZ, RZ, R21 ;  /* 0x000000ffff1d1224 */ /* 0x001fca00078e0015 */
[----:B-----5:R-:W-:-:S13]  /*5a60*/  ISETP.GT.AND P1, PT, R29, R37, PT ;  /* 0x000000251d00720c */ /* 0x020fda0003f24270 */
        /* <DEDUP_REMOVED lines=9> */
[----:B0-----:R-:W-:Y:S02]  /*5b00*/  @P1 IMAD.MOV.U32 R41, RZ, RZ, R39 ;  /* 0x000000ffff291224 */ /* 0x001fe400078e0027 */
[----:B------:R-:W-:Y:S01]  /*5b10*/  @P1 ST.E desc[UR36][R8.64+0x18], R39 ;  /* 0x0000182708001985 */ /* 0x000fe2000c101924 */
[----:B------:R-:W-:Y:S02]  /*5b20*/  VIADD R14, R14, 0x8 ;  /* 0x000000080e0e7836 */ /* 0x000fe40000000000 */
[----:B---3--:R-:W-:-:S13]  /*5b30*/  ISETP.GT.AND P2, PT, R41, R15, PT ;  /* 0x0000000f2900720c */ /* 0x008fda0003f44270 */
[----:B------:R0:W-:Y:S02]  /*5b40*/  @P2 ST.E desc[UR36][R8.64+0x18], R15 ;  /* 0x0000180f08002985 */ /* 0x0001e4000c101924 */
[----:B0-----:R-:W-:-:S04]  /*5b50*/  @P2 MOV R15, R41 ;  /* 0x00000029000f2202 */ /* 0x001fc80000000f00 */
[----:B--2---:R-:W-:Y:S01]  /*5b60*/  ISETP.GT.AND P1, PT, R15, R20, PT ;  /* 0x000000140f00720c */ /* 0x004fe20003f24270 */
[----:B------:R2:W-:-:S12]  /*5b70*/  @P2 ST.E desc[UR36][R8.64+0x1c], R41 ;  /* 0x00001c2908002985 */ /* 0x0005d8000c101924 */
[----:B------:R2:W-:Y:S04]  /*5b80*/  @P1 ST.E desc[UR36][R8.64+0x1c], R20 ;  /* 0x00001c1408001985 */ /* 0x0005e8000c101924 */
[----:B------:R2:W-:Y:S01]  /*5b90*/  @P1 ST.E desc[UR36][R8.64+0x20], R15 ;  /* 0x0000200f08001985 */ /* 0x0005e2000c101924 */
[----:B------:R-:W-:-:S13]  /*5ba0*/  ISETP.NE.AND P1, PT, R14, R13, PT ;  /* 0x0000000d0e00720c */ /* 0x000fda0003f25270 */
[----:B--2---:R-:W-:Y:S05]  /*5bb0*/  @P1 BRA `(.L_x_126) ;  /* 0xfffffffc00501947 */ /* 0x004fea000383ffff */
.L_x_125:
[----:B------:R-:W-:Y:S05]  /*5bc0*/  BSYNC.RECONVERGENT B2 ;  /* 0x0000000000027941 */ /* 0x000fea0003800200 */
.L_x_124:
        /* <DEDUP_REMOVED lines=31> */
.L_x_128:
[----:B------:R-:W-:Y:S05]  /*5dc0*/  BSYNC.RECONVERGENT B2 ;  /* 0x0000000000027941 */ /* 0x000fea0003800200 */
.L_x_127:
        /* <DEDUP_REMOVED lines=21> */
.L_x_130:
[----:B------:R-:W-:Y:S05]  /*5f20*/  BSYNC.RECONVERGENT B2 ;  /* 0x0000000000027941 */ /* 0x000fea0003800200 */
.L_x_129:
[----:B------:R-:W-:Y:S05]  /*5f30*/  @P2 BRA `(.L_x_123) ;  /* 0x0000000000182947 */ /* 0x000fea0003800000 */
[----:B----4-:R-:W-:-:S05]  /*5f40*/  IMAD.WIDE.U32 R8, R13, 0x4, R18 ;  /* 0x000000040d087825 */ /* 0x010fca00078e0012 */
[----:B------:R-:W2:Y:S04]  /*5f50*/  LD.E R13, desc[UR36][R8.64] ;  /* 0x00000024080d7980 */ /* 0x000ea8000c101900 */
[----:B------:R-:W2:Y:S02]  /*5f60*/  LD.E R14, desc[UR36][R8.64+0x4] ;  /* 0x00000424080e7980 */ /* 0x000ea4000c101900 */
[----:B--2---:R-:W-:-:S13]  /*5f70*/  ISETP.GT.AND P0, PT, R13, R14, PT ;  /* 0x0000000e0d00720c */ /* 0x004fda0003f04270 */
[----:B------:R2:W-:Y:S04]  /*5f80*/  @P0 ST.E desc[UR36][R8.64], R14 ;  /* 0x0000000e08000985 */ /* 0x0005e8000c101924 */
[----:B------:R2:W-:Y:S02]  /*5f90*/  @P0 ST.E desc[UR36][R8.64+0x4], R13 ;  /* 0x0000040d08000985 */ /* 0x0005e4000c101924 */
.L_x_123:
[----:B------:R-:W-:Y:S05]  /*5fa0*/  BSYNC.RECONVERGENT B1 ;  /* 0x0000000000017941 */ /* 0x000fea0003800200 */
.L_x_122:
[----:B------:R-:W-:Y:S01]  /*5fb0*/  VIADD R5, R5, 0x1 ;  /* 0x0000000105057836 */ /* 0x000fe20000000000 */
[----:B------:R-:W-:Y:S01]  /*5fc0*/  IADD3 R11, PT, PT, R11, 0x1, RZ ;  /* 0x000000010b0b7810 */ /* 0x000fe20007ffe0ff */
[----:B------:R-:W-:Y:S02]  /*5fd0*/  VIADD R7, R7, 0x1 ;  /* 0x0000000107077836 */ /* 0x000fe40000000000 */
[----:B------:R-:W-:Y:S01]  /*5fe0*/  VIADD R12, R12, 0xffffffff ;  /* 0xffffffff0c0c7836 */ /* 0x000fe20000000000 */
[----:B------:R-:W-:-:S13]  /*5ff0*/  ISETP.NE.AND P0, PT, R5, R6, PT ;  /* 0x000000060500720c */ /* 0x000fda0003f05270 */
[----:B------:R-:W-:Y:S05]  /*6000*/  @P0 BRA `(.L_x_131) ;  /* 0xfffffff8000c0947 */ /* 0x000fea000383ffff */
.L_x_121:
[----:B------:R-:W-:Y:S05]  /*6010*/  BSYNC.RECONVERGENT B0 ;  /* 0x0000000000007941 */ /* 0x000fea0003800200 */
.L_x_120:
[----:B------:R-:W-:Y:S01]  /*6020*/  VIMNMX R0, PT, PT, R4, R3, PT ;  /* 0x0000000304007248 */ /* 0x000fe20003fe0100 */
[----:B------:R-:W-:Y:S01]  /*6030*/  BSSY.RECONVERGENT B0, `(.L_x_132) ;  /* 0x000001c000007945 */ /* 0x000fe20003800200 */
[----:B------:R-:W-:Y:S02]  /*6040*/  IMAD.MOV.U32 R5, RZ, RZ, RZ ;  /* 0x000000ffff057224 */ /* 0x000fe400078e00ff */
[----:B------:R-:W-:-:S13]  /*6050*/  ISETP.GE.AND P0, PT, R0, 0x1, PT ;  /* 0x000000010000780c */ /* 0x000fda0003f06270 */
[----:B------:R-:W-:Y:S05]  /*6060*/  @!P0 BRA `(.L_x_133) ;  /* 0x0000000000608947 */ /* 0x000fea0003800000 */
[----:B------:R-:W-:Y:S02]  /*6070*/  HFMA2 R0, -RZ, RZ, 0, 0 ;  /* 0x00000000ff007431 */ /* 0x000fe400000001ff */
[----:B--2---:R-:W-:Y:S02]  /*6080*/  IMAD.MOV.U32 R11, RZ, RZ, RZ ;  /* 0x000000ffff0b7224 */ /* 0x004fe400078e00ff */
[----:B------:R-:W-:-:S07]  /*6090*/  IMAD.MOV.U32 R5, RZ, RZ, RZ ;  /* 0x000000ffff057224 */ /* 0x000fce00078e00ff */
.L_x_134:
[----:B------:R-:W-:-:S04]  /*60a0*/  IMAD.WIDE R6, R0, 0x4, R16 ;  /* 0x0000000400067825 */ /* 0x000fc800078e0210 */
[C---:B---34-:R-:W-:Y:S02]  /*60b0*/  IMAD.WIDE R8, R11.reuse, 0x4, R18 ;  /* 0x000000040b087825 */ /* 0x058fe400078e0212 */
[----:B------:R-:W2:Y:S04]  /*60c0*/  LD.E R6, desc[UR36][R6.64] ;  /* 0x0000002406067980 */ /* 0x000ea8000c101900 */
[----:B------:R-:W2:Y:S01]  /*60d0*/  LD.E R9, desc[UR36][R8.64] ;  /* 0x0000002408097980 */ /* 0x000ea2000c101900 */
[----:B------:R-:W-:Y:S02]  /*60e0*/  VIADD R12, R0, 0x1 ;  /* 0x00000001000c7836 */ /* 0x000fe40000000000 */
[----:B------:R-:W-:Y:S01]  /*60f0*/  VIADD R13, R11, 0x1 ;  /* 0x000000010b0d7836 */ /* 0x000fe20000000000 */
[----:B--2---:R-:W-:-:S04]  /*6100*/  ISETP.NE.AND P0, PT, R6, R9, PT ;  /* 0x000000090600720c */ /* 0x004fc80003f05270 */
[CC--:B------:R-:W-:Y:S02]  /*6110*/  ISETP.GE.AND P1, PT, R6.reuse, R9.reuse, P0 ;  /* 0x000000090600720c */ /* 0x0c0fe40000726270 */
[----:B------:R-:W-:-:S07]  /*6120*/  ISETP.GE.OR P2, PT, R6, R9, !P0 ;  /* 0x000000090600720c */ /* 0x000fce0004746670 */
[----:B------:R-:W-:Y:S02]  /*6130*/  @P0 IMAD.MOV.U32 R14, RZ, RZ, R12 ;  /* 0x000000ffff0e0224 */ /* 0x000fe400078e000c */
[----:B------:R-:W-:Y:S02]  /*6140*/  @P0 IMAD.MOV.U32 R15, RZ, RZ, R13 ;  /* 0x000000ffff0f0224 */ /* 0x000fe400078e000d */
[----:B------:R-:W-:Y:S01]  /*6150*/  @P1 IMAD.MOV R14, RZ, RZ, R0 ;  /* 0x000000ffff0e1224 */ /* 0x000fe200078e0200 */
[----:B------:R-:W-:Y:S01]  /*6160*/  @!P0 MOV R0, R12 ;  /* 0x0000000c00008202 */ /* 0x000fe20000000f00 */
[----:B------:R-:W-:Y:S02]  /*6170*/  @!P2 IMAD.MOV R15, RZ, RZ, R11 ;  /* 0x000000ffff0fa224 */ /* 0x000fe400078e020b */
[----:B------:R-:W-:Y:S02]  /*6180*/  @!P0 IMAD.MOV.U32 R11, RZ, RZ, R13 ;  /* 0x000000ffff0b8224 */ /* 0x000fe400078e000d */
[----:B------:R-:W-:-:S02]  /*6190*/  @P0 IMAD.MOV.U32 R0, RZ, RZ, R14 ;  /* 0x000000ffff000224 */ /* 0x000fc400078e000e */
[----:B------:R-:W-:Y:S02]  /*61a0*/  @P0 IMAD.MOV.U32 R11, RZ, RZ, R15 ;  /* 0x000000ffff0b0224 */ /* 0x000fe400078e000f */
[----:B------:R-:W-:Y:S01]  /*61b0*/  @!P0 VIADD R5, R5, 0x1 ;  /* 0x0000000105058836 */ /* 0x000fe20000000000 */
[----:B------:R-:W-:Y:S02]  /*61c0*/  ISETP.LT.AND P2, PT, R0, R3, PT ;  /* 0x000000030000720c */ /* 0x000fe40003f41270 */
[----:B------:R-:W-:-:S13]  /*61d0*/  ISETP.GE.AND P1, PT, R11, R4, PT ;  /* 0x000000040b00720c */ /* 0x000fda0003f26270 */
[----:B------:R-:W-:Y:S05]  /*61e0*/  @!P1 BRA P2, `(.L_x_134) ;  /* 0xfffffffc00ac9947 */ /* 0x000fea000103ffff */
.L_x_133:
[----:B------:R-:W-:Y:S05]  /*61f0*/  BSYNC.RECONVERGENT B0 ;  /* 0x0000000000007941 */ /* 0x000fea0003800200 */
.L_x_132:
[----:B------:R-:W-:Y:S02]  /*6200*/  IADD3 R3, PT, PT, R5, R10, RZ ;  /* 0x0000000a05037210 */ /* 0x000fe40007ffe0ff */
[----:B---3--:R-:W-:Y:S02]  /*6210*/  CS2R R28, SRZ ;  /* 0x00000000001c7805 */ /* 0x008fe4000001ff00 */
[----:B------:R-:W-:-:S13]  /*6220*/  ISETP.GE.AND P0, PT, R3, 0x2, PT ;  /* 0x000000020300780c */ /* 0x000fda0003f06270 */
[----:B------:R-:W-:Y:S02]  /*6230*/  @P0 VIADD R3, R3, 0xfffffffe ;  /* 0xfffffffe03030836 */ /* 0x000fe40000000000 */
[----:B------:R-:W-:-:S04]  /*6240*/  @P0 IMAD R0, R5, R10, RZ ;  /* 0x0000000a05000224 */ /* 0x000fc800078e02ff */
[----:B------:R-:W-:Y:S01]  /*6250*/  @P0 IMAD R0, R0, R3, RZ ;  /* 0x0000000300000224 */ /* 0x000fe200078e02ff */
[----:B------:R-:W-:-:S03]  /*6260*/  MOV R3, 0x8 ;  /* 0x0000000800037802 */ /* 0x000fc60000000f00 */
[----:B------:R-:W3:Y:S01]  /*6270*/  @P0 I2F.F64 R4, R0 ;  /* 0x0000000000040312 */ /* 0x000ee20000201c00 */
[----:B------:R0:W0:Y:S01]  /*6280*/  LDC.64 R6, c[0x4][R3] ;  /* 0x0100000003067b82 */ /* 0x0000220000000a00 */
[----:B---3--:R-:W-:Y:S01]  /*6290*/  @P0 DMUL R28, R4, 0.5 ;  /* 0x3fe00000041c0828 */ /* 0x008fe20000000000 */
[----:B------:R-:W-:Y:S02]  /*62a0*/  IMAD.MOV.U32 R4, RZ, RZ, R26 ;  /* 0x000000ffff047224 */ /* 0x000fe400078e001a */
[----:B------:R-:W-:-:S08]  /*62b0*/  IMAD.MOV.U32 R5, RZ, RZ, R27 ;  /* 0x000000ffff057224 */ /* 0x000fd000078e001b */
[----:B----4-:R-:W-:-:S07]  /*62c0*/  LEPC R20, `(.L_x_135) ;  /* 0x000000001014794e */ /* 0x010fce0000000000 */
[----:B012---:R-:W-:Y:S05]  /*62d0*/  CALL.ABS.NOINC R6 ;  /* 0x0000000006007343 */ /* 0x007fea0003c00000 */
.L_x_135:
[----:B------:R-:W-:Y:S01]  /*62e0*/  MOV R26, 0x8 ;  /* 0x00000008001a7802 */ /* 0x000fe20000000f00 */
[----:B------:R-:W-:Y:S02]  /*62f0*/  IMAD.MOV.U32 R4, RZ, RZ, R16 ;  /* 0x000000ffff047224 */ /* 0x000fe400078e0010 */
[----:B------:R-:W-:Y:S01]  /*6300*/  IMAD.MOV.U32 R5, RZ, RZ, R17 ;  /* 0x000000ffff057224 */ /* 0x000fe200078e0011 */
[----:B------:R0:W1:Y:S06]  /*6310*/  LDC.64 R6, c[0x4][R26] ;  /* 0x010000001a067b82 */ /* 0x00006c0000000a00 */
[----:B------:R-:W-:-:S07]  /*6320*/  LEPC R20, `(.L_x_136) ;  /* 0x000000001014794e */ /* 0x000fce0000000000 */
[----:B01----:R-:W-:Y:S05]  /*6330*/  CALL.ABS.NOINC R6 ;  /* 0x0000000006007343 */ /* 0x003fea0003c00000 */
.L_x_136:
[----:B------:R0:W1:Y:S01]  /*6340*/  LDC.64 R6, c[0x4][R26] ;  /* 0x010000001a067b82 */ /* 0x0000620000000a00 */
[----:B------:R-:W-:Y:S01]  /*6350*/  MOV R4, R18 ;  /* 0x0000001200047202 */ /* 0x000fe20000000f00 */
[----:B------:R-:W-:-:S07]  /*6360*/  IMAD.MOV.U32 R5, RZ, RZ, R19 ;  /* 0x000000ffff057224 */ /* 0x000fce00078e0013 */
[----:B------:R-:W-:-:S07]  /*6370*/  LEPC R20, `(.L_x_137) ;  /* 0x000000001014794e */ /* 0x000fce0000000000 */
[----:B01----:R-:W-:Y:S05]  /*6380*/  CALL.ABS.NOINC R6 ;  /* 0x0000000006007343 */ /* 0x003fea0003c00000 */
.L_x_137:
[----:B------:R0:W1:Y:S01]  /*6390*/  LDC.64 R6, c[0x4][R26] ;  /* 0x010000001a067b82 */ /* 0x0000620000000a00 */
[----:B------:R-:W-:Y:S02]  /*63a0*/  IMAD.MOV.U32 R4, RZ, RZ, R22 ;  /* 0x000000ffff047224 */ /* 0x000fe400078e0016 */
[----:B------:R-:W-:-:S07]  /*63b0*/  IMAD.MOV.U32 R5, RZ, RZ, R23 ;  /* 0x000000ffff057224 */ /* 0x000fce00078e0017 */
[----:B------:R-:W-:-:S07]  /*63c0*/  LEPC R20, `(.L_x_138) ;  /* 0x000000001014794e */ /* 0x000fce0000000000 */
[----:B01----:R-:W-:Y:S05]  /*63d0*/  CALL.ABS.NOINC R6 ;  /* 0x0000000006007343 */ /* 0x003fea0003c00000 */
.L_x_138:
[----:B------:R-:W0:Y:S01]  /*63e0*/  LDC.64 R4, c[0x0][0x390] ;  /* 0x0000e400ff047b82 */ /* 0x000e220000000a00 */
[----:B------:R-:W1:Y:S01]  /*63f0*/  LDCU UR4, c[0x0][0x3bc] ;  /* 0x00007780ff0477ac */ /* 0x000e620008000800 */
[----:B0-----:R-:W-:-:S06]  /*6400*/  IMAD.WIDE.U32 R4, R32, 0x4, R4 ;  /* 0x0000000420047825 */ /* 0x001fcc00078e0004 */
[----:B------:R-:W2:Y:S01]  /*6410*/  LDG.E R4, desc[UR36][R4.64] ;  /* 0x0000002404047981 */ /* 0x000ea2000c1e1900 */
[----:B------:R-:W-:Y:S01]  /*6420*/  VIADD R32, R32, 0x1 ;  /* 0x0000000120207836 */ /* 0x000fe20000000000 */
[----:B------:R-:W-:-:S04]  /*6430*/  DADD R28, R28, R30 ;  /* 0x000000001c1c7229 */ /* 0x000fc8000000001e */
[----:B-1----:R-:W-:Y:S01]  /*6440*/  ISETP.NE.AND P0, PT, R32, UR4, PT ;  /* 0x0000000420007c0c */ /* 0x002fe2000bf05270 */
[----:B--2---:R-:W0:Y:S03]  /*6450*/  I2F.F64 R6, R4 ;  /* 0x0000000400067312 */ /* 0x004e260000201c00 */
[----:B0-----:R-:W-:-:S09]  /*6460*/  DFMA R24, R28, R6, R24 ;  /* 0x000000061c18722b */ /* 0x001fd20000000018 */
[----:B------:R-:W-:Y:S05]  /*6470*/  @P0 BRA `(.L_x_139) ;  /* 0xffffff9c00500947 */ /* 0x000fea000383ffff */
[----:B------:R-:W-:Y:S05]  /*6480*/  BSYNC.RECONVERGENT B6 ;  /* 0x0000000000067941 */ /* 0x000fea0003800200 */
.L_x_0:
[----:B------:R-:W0:Y:S02]  /*6490*/  LDC.64 R2, c[0x0][0x398] ;  /* 0x0000e600ff027b82 */ /* 0x000e240000000a00 */
[----:B0-----:R-:W-:-:S05]  /*64a0*/  IMAD.WIDE R36, R36, 0x8, R2 ;  /* 0x0000000824247825 */ /* 0x001fca00078e0202 */
[----:B------:R-:W-:Y:S01]  /*64b0*/  STG.E.64 desc[UR36][R36.64], R24 ;  /* 0x0000001824007986 */ /* 0x000fe2000c101b24 */
[----:B------:R-:W-:Y:S05]  /*64c0*/  EXIT ;  /* 0x000000000000794d */ /* 0x000fea0003800000 */
.L_x_140:
[----:B------:R-:W-:-:S00]  /*64d0*/  BRA `(.L_x_140) ;  /* 0xfffffffc00fc7947 */ /* 0x000fc0000383ffff */
[----:B------:R-:W-:-:S00]  /*64e0*/  NOP ;  /* 0x0000000000007918 */ /* 0x000fc00000000000 */
        /* <DEDUP_REMOVED lines=9> */
.L_x_141:


//--------------------- .nv.shared.reserved.0     --------------------------
	.section	.nv.shared.reserved.0,"aw",@nobits
	.weak		__nv_reservedSMEM_offset_0_alias
	.size		__nv_reservedSMEM_offset_0_alias, 0, 64
	.other		__nv_reservedSMEM_offset_0_alias,@"STO_CUDA_RESERVED_SHARED STV_DEFAULT"
__nv_reservedSMEM_offset_0_alias:
	.zero		0
	.zero		64


//--------------------- .nv.constant0._Z27calculateRangeWeightsKernelPK16RangeBipartitionS1_PKiPdS3_S3_S3_iii --------------------------
	.section	.nv.constant0._Z27calculateRangeWeightsKernelPK16RangeBipartitionS1_PKiPdS3_S3_S3_iii,"a",@progbits
	.sectionflags	@""
	.align	4
.nv.constant0._Z27calculateRangeWeightsKernelPK16RangeBipartitionS1_PKiPdS3_S3_S3_iii:
	.zero		964


//--------------------- SYMBOLS --------------------------

	.type		.nv.reservedSmem.offset0,@object
	.size		.nv.reservedSmem.offset0,0x4
	.type		malloc,@function
	.type		free,@function
